	.target	sm_90a

	.elftype	@"ET_EXEC"


//--------------------- .note.nv.tkinfo           --------------------------
	.section	.note.nv.tkinfo,"",@"SHT_NOTE"
	.sectionflags	@"SHF_NOTE_NV_TKINFO"
	.tkinfo
        /*0018*/ 	.word	0x00000002
        /*0030*/ 	.string	""
        /*0030*/ 	.string	"ptxas"
        /*0030*/ 	.string	"Cuda compilation tools, release 13.0, V13.0.88"
        /*0030*/ 	.string	"Build cuda_13.0.r13.0/compiler.36424714_0"
        /*0030*/ 	.string	"-arch sm_90a -m 64 "



//--------------------- .note.nv.cuinfo           --------------------------
	.section	.note.nv.cuinfo,"",@"SHT_NOTE"
	.sectionflags	@"SHF_NOTE_NV_CUINFO"
        /*0018*/ 	.short	0x0002
        /*001a*/ 	.short	0x005a
        /*001c*/ 	.short	0x0082
	.zero		2


//--------------------- .nv.info                  --------------------------
	.section	.nv.info,"",@"SHT_CUDA_INFO"
	.align	4


	//----- nvinfo : EIATTR_REGCOUNT
	.align		4
        /*0000*/ 	.byte	0x04, 0x2f
        /*0002*/ 	.short	(.L_18 - .L_17)
	.align		4
.L_17:
        /*0004*/ 	.word	index@(_ZN7cutlass13device_kernelINS_4gemm6kernel13GemmUniversalIN4cute5tupleIJiiiiEEENS1_10collective13CollectiveMmaINS1_34MainloopSm90TmaGmmaWarpSpecializedILi4ENS5_IJNS4_1CILi2EEENSA_ILi1EEESC_EEENS1_35KernelTmaWarpSpecializedCooperativeEEENS5_IJNSA_ILi256EEENSA_ILi64EEESH_EEENS_10bfloat16_tENS5_IJlSC_lEEESJ_SK_NS4_8TiledMMAINS4_8MMA_AtomIJNS4_4SM904GMMA27MMA_64x64x16_F32BF16BF16_SSILNSO_5MajorE0ELSQ_0ELNSO_7ScaleInE1ELSR_1EEEEEENS4_6LayoutISD_NS5_IJSC_NSA_ILi0EEESV_EEEEENS5_IJNS4_10UnderscoreESY_SY_EEEEENS4_13SM90_TMA_LOADENS4_14ComposedLayoutINS4_7SwizzleILi3ELi4ELi3EEENS4_18smem_ptr_flag_bitsILi16EEENSU_INS5_IJNSA_ILi8EEESH_EEENS5_IJSH_SC_EEEEEEEvNS4_8identityENS4_23SM90_TMA_LOAD_MULTICASTES1B_vS1C_EENS_8epilogue10collective18CollectiveEpilogueINS1F_22Sm90TmaWarpSpecializedILi4ELi2ELi16ELb1ELb0EEEJSI_NS5_IJNSA_ILi128EEENSA_ILi32EEEEEESJ_SK_SJ_SK_NS1F_6fusion15FusionCallbacksIS1J_NS1N_23LinCombPerRowBiasEltActINS1F_6thread4ReLuESJ_fSJ_SJ_fLi8ELNS_15FloatRoundStyleE2EEESI_S1M_JEEES11_NS12_INS13_ILi2ELi4ELi3EEES16_NSU_INS5_IJS17_S1L_EEENS5_IJS1L_SC_EEEEEEENS4_17SM75_U32x4_LDSM_NENS4_14SM90_TMA_STOREES1Z_NS4_17SM90_U32x4_STSM_NENS4_9Copy_AtomIJS22_NS_6half_tEEEEvEEEvvEEEEvNT_6ParamsE)
        /*0008*/ 	.word	0x000000a8


	//----- nvinfo : EIATTR_FRAME_SIZE
	.align		4
.L_18:
        /*000c*/ 	.byte	0x04, 0x11
        /*000e*/ 	.short	(.L_20 - .L_19)
	.align		4
.L_19:
        /*0010*/ 	.word	index@(_ZN7cutlass13device_kernelINS_4gemm6kernel13GemmUniversalIN4cute5tupleIJiiiiEEENS1_10collective13CollectiveMmaINS1_34MainloopSm90TmaGmmaWarpSpecializedILi4ENS5_IJNS4_1CILi2EEENSA_ILi1EEESC_EEENS1_35KernelTmaWarpSpecializedCooperativeEEENS5_IJNSA_ILi256EEENSA_ILi64EEESH_EEENS_10bfloat16_tENS5_IJlSC_lEEESJ_SK_NS4_8TiledMMAINS4_8MMA_AtomIJNS4_4SM904GMMA27MMA_64x64x16_F32BF16BF16_SSILNSO_5MajorE0ELSQ_0ELNSO_7ScaleInE1ELSR_1EEEEEENS4_6LayoutISD_NS5_IJSC_NSA_ILi0EEESV_EEEEENS5_IJNS4_10UnderscoreESY_SY_EEEEENS4_13SM90_TMA_LOADENS4_14ComposedLayoutINS4_7SwizzleILi3ELi4ELi3EEENS4_18smem_ptr_flag_bitsILi16EEENSU_INS5_IJNSA_ILi8EEESH_EEENS5_IJSH_SC_EEEEEEEvNS4_8identityENS4_23SM90_TMA_LOAD_MULTICASTES1B_vS1C_EENS_8epilogue10collective18CollectiveEpilogueINS1F_22Sm90TmaWarpSpecializedILi4ELi2ELi16ELb1ELb0EEEJSI_NS5_IJNSA_ILi128EEENSA_ILi32EEEEEESJ_SK_SJ_SK_NS1F_6fusion15FusionCallbacksIS1J_NS1N_23LinCombPerRowBiasEltActINS1F_6thread4ReLuESJ_fSJ_SJ_fLi8ELNS_15FloatRoundStyleE2EEESI_S1M_JEEES11_NS12_INS13_ILi2ELi4ELi3EEES16_NSU_INS5_IJS17_S1L_EEENS5_IJS1L_SC_EEEEEEENS4_17SM75_U32x4_LDSM_NENS4_14SM90_TMA_STOREES1Z_NS4_17SM90_U32x4_STSM_NENS4_9Copy_AtomIJS22_NS_6half_tEEEEvEEEvvEEEEvNT_6ParamsE)
        /*0014*/ 	.word	0x00000000


	//----- nvinfo : EIATTR_MIN_STACK_SIZE
	.align		4
.L_20:
        /*0018*/ 	.byte	0x04, 0x12
        /*001a*/ 	.short	(.L_22 - .L_21)
	.align		4
.L_21:
        /*001c*/ 	.word	index@(_ZN7cutlass13device_kernelINS_4gemm6kernel13GemmUniversalIN4cute5tupleIJiiiiEEENS1_10collective13CollectiveMmaINS1_34MainloopSm90TmaGmmaWarpSpecializedILi4ENS5_IJNS4_1CILi2EEENSA_ILi1EEESC_EEENS1_35KernelTmaWarpSpecializedCooperativeEEENS5_IJNSA_ILi256EEENSA_ILi64EEESH_EEENS_10bfloat16_tENS5_IJlSC_lEEESJ_SK_NS4_8TiledMMAINS4_8MMA_AtomIJNS4_4SM904GMMA27MMA_64x64x16_F32BF16BF16_SSILNSO_5MajorE0ELSQ_0ELNSO_7ScaleInE1ELSR_1EEEEEENS4_6LayoutISD_NS5_IJSC_NSA_ILi0EEESV_EEEEENS5_IJNS4_10UnderscoreESY_SY_EEEEENS4_13SM90_TMA_LOADENS4_14ComposedLayoutINS4_7SwizzleILi3ELi4ELi3EEENS4_18smem_ptr_flag_bitsILi16EEENSU_INS5_IJNSA_ILi8EEESH_EEENS5_IJSH_SC_EEEEEEEvNS4_8identityENS4_23SM90_TMA_LOAD_MULTICASTES1B_vS1C_EENS_8epilogue10collective18CollectiveEpilogueINS1F_22Sm90TmaWarpSpecializedILi4ELi2ELi16ELb1ELb0EEEJSI_NS5_IJNSA_ILi128EEENSA_ILi32EEEEEESJ_SK_SJ_SK_NS1F_6fusion15FusionCallbacksIS1J_NS1N_23LinCombPerRowBiasEltActINS1F_6thread4ReLuESJ_fSJ_SJ_fLi8ELNS_15FloatRoundStyleE2EEESI_S1M_JEEES11_NS12_INS13_ILi2ELi4ELi3EEES16_NSU_INS5_IJS17_S1L_EEENS5_IJS1L_SC_EEEEEEENS4_17SM75_U32x4_LDSM_NENS4_14SM90_TMA_STOREES1Z_NS4_17SM90_U32x4_STSM_NENS4_9Copy_AtomIJS22_NS_6half_tEEEEvEEEvvEEEEvNT_6ParamsE)
        /*0020*/ 	.word	0x00000000
.L_22:


//--------------------- .nv.compat                --------------------------
	.section	.nv.compat,"",@"SHT_CUDA_COMPAT_INFO"
	.align	4
        /*0000*/ 	.byte	0x02, 0x09, 0x01, 0x00, 0x02, 0x02, 0x04, 0x00, 0x02, 0x05, 0x05, 0x00, 0x03, 0x07, 0x01, 0x01
        /*0010*/ 	.byte	0x02, 0x03, 0x01, 0x00, 0x02, 0x06, 0x01, 0x00, 0x04, 0x0b, 0x08, 0x00, 0x00, 0x00, 0x00, 0x00
        /*0020*/ 	.byte	0x00, 0x00, 0x00, 0x00


//--------------------- .nv.info._ZN7cutlass13device_kernelINS_4gemm6kernel13GemmUniversalIN4cute5tupleIJiiiiEEENS1_10collective13CollectiveMmaINS1_34MainloopSm90TmaGmmaWarpSpecializedILi4ENS5_IJNS4_1CILi2EEENSA_ILi1EEESC_EEENS1_35KernelTmaWarpSpecializedCooperativeEEENS5_IJNSA_ILi256EEENSA_ILi64EEESH_EEENS_10bfloat16_tENS5_IJlSC_lEEESJ_SK_NS4_8TiledMMAINS4_8MMA_AtomIJNS4_4SM904GMMA27MMA_64x64x16_F32BF16BF16_SSILNSO_5MajorE0ELSQ_0ELNSO_7ScaleInE1ELSR_1EEEEEENS4_6LayoutISD_NS5_IJSC_NSA_ILi0EEESV_EEEEENS5_IJNS4_10UnderscoreESY_SY_EEEEENS4_13SM90_TMA_LOADENS4_14ComposedLayoutINS4_7SwizzleILi3ELi4ELi3EEENS4_18smem_ptr_flag_bitsILi16EEENSU_INS5_IJNSA_ILi8EEESH_EEENS5_IJSH_SC_EEEEEEEvNS4_8identityENS4_23SM90_TMA_LOAD_MULTICASTES1B_vS1C_EENS_8epilogue10collective18CollectiveEpilogueINS1F_22Sm90TmaWarpSpecializedILi4ELi2ELi16ELb1ELb0EEEJSI_NS5_IJNSA_ILi128EEENSA_ILi32EEEEEESJ_SK_SJ_SK_NS1F_6fusion15FusionCallbacksIS1J_NS1N_23LinCombPerRowBiasEltActINS1F_6thread4ReLuESJ_fSJ_SJ_fLi8ELNS_15FloatRoundStyleE2EEESI_S1M_JEEES11_NS12_INS13_ILi2ELi4ELi3EEES16_NSU_INS5_IJS17_S1L_EEENS5_IJS1L_SC_EEEEEEENS4_17SM75_U32x4_LDSM_NENS4_14SM90_TMA_STOREES1Z_NS4_17SM90_U32x4_STSM_NENS4_9Copy_AtomIJS22_NS_6half_tEEEEvEEEvvEEEEvNT_6ParamsE --------------------------
	.section	.nv.info._ZN7cutlass13device_kernelINS_4gemm6kernel13GemmUniversalIN4cute5tupleIJiiiiEEENS1_10collective13CollectiveMmaINS1_34MainloopSm90TmaGmmaWarpSpecializedILi4ENS5_IJNS4_1CILi2EEENSA_ILi1EEESC_EEENS1_35KernelTmaWarpSpecializedCooperativeEEENS5_IJNSA_ILi256EEENSA_ILi64EEESH_EEENS_10bfloat16_tENS5_IJlSC_lEEESJ_SK_NS4_8TiledMMAINS4_8MMA_AtomIJNS4_4SM904GMMA27MMA_64x64x16_F32BF16BF16_SSILNSO_5MajorE0ELSQ_0ELNSO_7ScaleInE1ELSR_1EEEEEENS4_6LayoutISD_NS5_IJSC_NSA_ILi0EEESV_EEEEENS5_IJNS4_10UnderscoreESY_SY_EEEEENS4_13SM90_TMA_LOADENS4_14ComposedLayoutINS4_7SwizzleILi3ELi4ELi3EEENS4_18smem_ptr_flag_bitsILi16EEENSU_INS5_IJNSA_ILi8EEESH_EEENS5_IJSH_SC_EEEEEEEvNS4_8identityENS4_23SM90_TMA_LOAD_MULTICASTES1B_vS1C_EENS_8epilogue10collective18CollectiveEpilogueINS1F_22Sm90TmaWarpSpecializedILi4ELi2ELi16ELb1ELb0EEEJSI_NS5_IJNSA_ILi128EEENSA_ILi32EEEEEESJ_SK_SJ_SK_NS1F_6fusion15FusionCallbacksIS1J_NS1N_23LinCombPerRowBiasEltActINS1F_6thread4ReLuESJ_fSJ_SJ_fLi8ELNS_15FloatRoundStyleE2EEESI_S1M_JEEES11_NS12_INS13_ILi2ELi4ELi3EEES16_NSU_INS5_IJS17_S1L_EEENS5_IJS1L_SC_EEEEEEENS4_17SM75_U32x4_LDSM_NENS4_14SM90_TMA_STOREES1Z_NS4_17SM90_U32x4_STSM_NENS4_9Copy_AtomIJS22_NS_6half_tEEEEvEEEvvEEEEvNT_6ParamsE,"",@"SHT_CUDA_INFO"
	.sectionflags	@""
	.align	4


	//----- nvinfo : EIATTR_CUDA_API_VERSION
	.align		4
        /*0000*/ 	.byte	0x04, 0x37
        /*0002*/ 	.short	(.L_24 - .L_23)
.L_23:
        /*0004*/ 	.word	0x00000082


	//----- nvinfo : EIATTR_KPARAM_INFO
	.align		4
.L_24:
        /*0008*/ 	.byte	0x04, 0x17
        /*000a*/ 	.short	(.L_26 - .L_25)
.L_25:
        /*000c*/ 	.word	0x00000000
        /*0010*/ 	.short	0x0000
        /*0012*/ 	.short	0x0070
        /*0014*/ 	.byte	0x00, 0xf0, 0x01, 0x1c


	//----- nvinfo : EIATTR_SPARSE_MMA_MASK
	.align		4
.L_26:
        /*0018*/ 	.byte	0x03, 0x50
        /*001a*/ 	.short	0x0000


	//----- nvinfo : EIATTR_MAXREG_COUNT
	.align		4
        /*001c*/ 	.byte	0x03, 0x1b
        /*001e*/ 	.short	0x00a8


	//----- nvinfo : EIATTR_NUM_BARRIERS
	.align		4
        /*0020*/ 	.byte	0x02, 0x4c
        /*0022*/ 	.byte	0x02
	.zero		1


	//----- nvinfo : EIATTR_EXTERNS
	.align		4
        /*0024*/ 	.byte	0x04, 0x0f
        /*0026*/ 	.short	(.L_28 - .L_27)


	//   ....[0]....
	.align		4
.L_27:
        /*0028*/ 	.word	index@(__assertfail)


	//----- nvinfo : EIATTR_MERCURY_ISA_VERSION
	.align		4
.L_28:
        /*002c*/ 	.byte	0x03, 0x5f
        /*002e*/ 	.short	0x0101


	//----- nvinfo : EIATTR_INT_WARP_WIDE_INSTR_OFFSETS
	.align		4
        /*0030*/ 	.byte	0x04, 0x31
        /*0032*/ 	.short	(.L_30 - .L_29)


	//   ....[0]....
.L_29:
        /*0034*/ 	.word	0x000009f0


	//   ....[1]....
        /*0038*/ 	.word	0x00000ab0


	//   ....[2]....
        /*003c*/ 	.word	0x00000b50


	//   ....[3]....
        /*0040*/ 	.word	0x00002470


	//----- nvinfo : EIATTR_COOP_GROUP_MASK_REGIDS
	.align		4
.L_30:
        /*0044*/ 	.byte	0x04, 0x29
        /*0046*/ 	.short	(.L_32 - .L_31)


	//   ....[0]....
.L_31:
        /*0048*/ 	.word	0xffffffff


	//   ....[1]....
        /*004c*/ 	.word	0xffffffff


	//   ....[2]....
        /*0050*/ 	.word	0xffffffff


	//   ....[3]....
        /*0054*/ 	.word	0xffffffff


	//   ....[4]....
        /*0058*/ 	.word	0xffffffff


	//   ....[5]....
        /*005c*/ 	.word	0xffffffff


	//   ....[6]....
        /*0060*/ 	.word	0xffffffff


	//----- nvinfo : EIATTR_COOP_GROUP_INSTR_OFFSETS
	.align		4
.L_32:
        /*0064*/ 	.byte	0x04, 0x28
        /*0066*/ 	.short	(.L_34 - .L_33)


	//   ....[0]....
.L_33:
        /*0068*/ 	.word	0x00000070


	//   ....[1]....
        /*006c*/ 	.word	0x00000080


	//   ....[2]....
        /*0070*/ 	.word	0x00000440


	//   ....[3]....
        /*0074*/ 	.word	0x000005d0


	//   ....[4]....
        /*0078*/ 	.word	0x00000800


	//   ....[5]....
        /*007c*/ 	.word	0x00000c80


	//   ....[6]....
        /*0080*/ 	.word	0x00001770


	//----- nvinfo : EIATTR_REG_RECONFIG
	.align		4
.L_34:
        /*0084*/ 	.byte	0x01, 0x54
	.zero		2


	//----- nvinfo : EIATTR_SYSCALL_OFFSETS
	.align		4
        /*0088*/ 	.byte	0x04, 0x46
        /*008a*/ 	.short	(.L_36 - .L_35)


	//   ....[0]....
.L_35:
        /*008c*/ 	.word	0x00001940


	//   ....[1]....
        /*0090*/ 	.word	0x000026a0


	//   ....[2]....
        /*0094*/ 	.word	0x00002790


	//----- nvinfo : EIATTR_MBARRIER_INSTR_OFFSETS
	.align		4
.L_36:
        /*0098*/ 	.byte	0x04, 0x39
        /*009a*/ 	.short	(.L_38 - .L_37)


	//   ....[0]....
.L_37:
        /*009c*/ 	.word	0x00000540
        /*00a0*/ 	.word	0x000000ff
        /*00a4*/ 	.word	0x00000000
        /*00a8*/ 	.short	0x0100
        /*00aa*/ 	.byte	0x08
	.zero		1


	//   ....[1]....
        /*00ac*/ 	.word	0x00000550
        /*00b0*/ 	.word	0x000000ff
        /*00b4*/ 	.word	0x00000020
        /*00b8*/ 	.short	0x0100
        /*00ba*/ 	.byte	0x08
	.zero		1


	//   ....[2]....
        /*00bc*/ 	.word	0x00000560
        /*00c0*/ 	.word	0x000000ff
        /*00c4*/ 	.word	0x00000008
        /*00c8*/ 	.short	0x0100
        /*00ca*/ 	.byte	0x08
	.zero		1


	//   ....[3]....
        /*00cc*/ 	.word	0x00000570
        /*00d0*/ 	.word	0x000000ff
        /*00d4*/ 	.word	0x00000028
        /*00d8*/ 	.short	0x0100
        /*00da*/ 	.byte	0x08
	.zero		1


	//   ....[4]....
        /*00dc*/ 	.word	0x00000580
        /*00e0*/ 	.word	0x000000ff
        /*00e4*/ 	.word	0x00000010
        /*00e8*/ 	.short	0x0100
        /*00ea*/ 	.byte	0x08
	.zero		1


	//   ....[5]....
        /*00ec*/ 	.word	0x00000590
        /*00f0*/ 	.word	0x000000ff
        /*00f4*/ 	.word	0x00000030
        /*00f8*/ 	.short	0x0100
        /*00fa*/ 	.byte	0x08
	.zero		1


	//   ....[6]....
        /*00fc*/ 	.word	0x000005a0
        /*0100*/ 	.word	0x000000ff
        /*0104*/ 	.word	0x00000018
        /*0108*/ 	.short	0x0100
        /*010a*/ 	.byte	0x08
	.zero		1


	//   ....[7]....
        /*010c*/ 	.word	0x000005b0
        /*0110*/ 	.word	0x000000ff
        /*0114*/ 	.word	0x00000038
        /*0118*/ 	.short	0x0100
        /*011a*/ 	.byte	0x08
	.zero		1


	//   ....[8]....
        /*011c*/ 	.word	0x00000710
        /*0120*/ 	.word	0x000000ff
        /*0124*/ 	.word	0x00000040
        /*0128*/ 	.short	0x0100
        /*012a*/ 	.byte	0x08
	.zero		1


	//   ....[9]....
        /*012c*/ 	.word	0x00000720
        /*0130*/ 	.word	0x000000ff
        /*0134*/ 	.word	0x00000060
        /*0138*/ 	.short	0x0100
        /*013a*/ 	.byte	0x08
	.zero		1


	//   ....[10]....
        /*013c*/ 	.word	0x00000730
        /*0140*/ 	.word	0x000000ff
        /*0144*/ 	.word	0x00000048
        /*0148*/ 	.short	0x0100
        /*014a*/ 	.byte	0x08
	.zero		1


	//   ....[11]....
        /*014c*/ 	.word	0x00000740
        /*0150*/ 	.word	0x000000ff
        /*0154*/ 	.word	0x00000068
        /*0158*/ 	.short	0x0100
        /*015a*/ 	.byte	0x08
	.zero		1


	//   ....[12]....
        /*015c*/ 	.word	0x00000750
        /*0160*/ 	.word	0x000000ff
        /*0164*/ 	.word	0x00000050
        /*0168*/ 	.short	0x0100
        /*016a*/ 	.byte	0x08
	.zero		1


	//   ....[13]....
        /*016c*/ 	.word	0x00000760
        /*0170*/ 	.word	0x000000ff
        /*0174*/ 	.word	0x00000070
        /*0178*/ 	.short	0x0100
        /*017a*/ 	.byte	0x08
	.zero		1


	//   ....[14]....
        /*017c*/ 	.word	0x00000770
        /*0180*/ 	.word	0x000000ff
        /*0184*/ 	.word	0x00000058
        /*0188*/ 	.short	0x0100
        /*018a*/ 	.byte	0x08
	.zero		1


	//   ....[15]....
        /*018c*/ 	.word	0x00000780
        /*0190*/ 	.word	0x000000ff
        /*0194*/ 	.word	0x00000078
        /*0198*/ 	.short	0x0100
        /*019a*/ 	.byte	0x08
	.zero		1


	//   ....[16]....
        /*019c*/ 	.word	0x00000bc0
        /*01a0*/ 	.word	0x000000ff
        /*01a4*/ 	.word	0x00000080
        /*01a8*/ 	.short	0x0100
        /*01aa*/ 	.byte	0x06
	.zero		1


	//   ....[17]....
        /*01ac*/ 	.word	0x00000c30
        /*01b0*/ 	.word	0x000000ff
        /*01b4*/ 	.word	0x00000088
        /*01b8*/ 	.short	0x0100
        /*01ba*/ 	.byte	0x06
	.zero		1


	//   ....[18]....
        /*01bc*/ 	.word	0x000019c0
        /*01c0*/ 	.word	0x00000003
        /*01c4*/ 	.word	0x00000000
        /*01c8*/ 	.short	0x010a
        /*01ca*/ 	.byte	0x3f
	.zero		1


	//   ....[19]....
        /*01cc*/ 	.word	0x00001a00
        /*01d0*/ 	.word	0x00000003
        /*01d4*/ 	.word	0x00000000
        /*01d8*/ 	.short	0x010a
        /*01da*/ 	.byte	0x3f
	.zero		1


	//   ....[20]....
        /*01dc*/ 	.word	0x00001ee0
        /*01e0*/ 	.word	0x000000ff
        /*01e4*/ 	.word	0x00000000
        /*01e8*/ 	.short	0x010a
        /*01ea*/ 	.byte	0x04
	.zero		1


	//   ....[21]....
        /*01ec*/ 	.word	0x00001f20
        /*01f0*/ 	.word	0x000000ff
        /*01f4*/ 	.word	0x00000000
        /*01f8*/ 	.short	0x010a
        /*01fa*/ 	.byte	0x04
	.zero		1


	//   ....[22]....
        /*01fc*/ 	.word	0x00002300
        /*0200*/ 	.word	0x00000004
        /*0204*/ 	.word	0x00000000
        /*0208*/ 	.short	0x0101
        /*020a*/ 	.byte	0x3f
	.zero		1


	//   ....[23]....
        /*020c*/ 	.word	0x000024f0
        /*0210*/ 	.word	0x00000000
        /*0214*/ 	.word	0x00000000
        /*0218*/ 	.short	0x0101
        /*021a*/ 	.byte	0x3f
	.zero		1


	//   ....[24]....
        /*021c*/ 	.word	0x00003110
        /*0220*/ 	.word	0x000000ff
        /*0224*/ 	.word	0x00000040
        /*0228*/ 	.short	0x010a
        /*022a*/ 	.byte	0x34
	.zero		1


	//   ....[25]....
        /*022c*/ 	.word	0x00003a60
        /*0230*/ 	.word	0x000000ff
        /*0234*/ 	.word	0x00000000
        /*0238*/ 	.short	0x0101
        /*023a*/ 	.byte	0x04
	.zero		1


	//   ....[26]....
        /*023c*/ 	.word	0x00003b30
        /*0240*/ 	.word	0x00000004
        /*0244*/ 	.word	0x00000040
        /*0248*/ 	.short	0x010a
        /*024a*/ 	.byte	0x3f
	.zero		1


	//   ....[27]....
        /*024c*/ 	.word	0x00004260
        /*0250*/ 	.word	0x000000ff
        /*0254*/ 	.word	0x00000000
        /*0258*/ 	.short	0x0101
        /*025a*/ 	.byte	0x04
	.zero		1


	//   ....[28]....
        /*025c*/ 	.word	0x00004350
        /*0260*/ 	.word	0x00000004
        /*0264*/ 	.word	0x00000040
        /*0268*/ 	.short	0x010a
        /*026a*/ 	.byte	0x3f
	.zero		1


	//   ....[29]....
        /*026c*/ 	.word	0x00004ab0
        /*0270*/ 	.word	0x000000ff
        /*0274*/ 	.word	0x00000000
        /*0278*/ 	.short	0x0101
        /*027a*/ 	.byte	0x04
	.zero		1


	//   ....[30]....
        /*027c*/ 	.word	0x00004b80
        /*0280*/ 	.word	0x00000005
        /*0284*/ 	.word	0x00000040
        /*0288*/ 	.short	0x010a
        /*028a*/ 	.byte	0x3f
	.zero		1


	//   ....[31]....
        /*028c*/ 	.word	0x000052a0
        /*0290*/ 	.word	0x000000ff
        /*0294*/ 	.word	0x00000000
        /*0298*/ 	.short	0x0101
        /*029a*/ 	.byte	0x04
	.zero		1


	//   ....[32]....
        /*029c*/ 	.word	0x00005c70
        /*02a0*/ 	.word	0x000000ff
        /*02a4*/ 	.word	0x00000000
        /*02a8*/ 	.short	0x0101
        /*02aa*/ 	.byte	0x04
	.zero		1


	//   ....[33]....
        /*02ac*/ 	.word	0x00006280
        /*02b0*/ 	.word	0x000000ff
        /*02b4*/ 	.word	0x00000088
        /*02b8*/ 	.short	0x010a
        /*02ba*/ 	.byte	0x04
	.zero		1


	//   ....[34]....
        /*02bc*/ 	.word	0x00006690
        /*02c0*/ 	.word	0x000000ff
        /*02c4*/ 	.word	0x00000060
        /*02c8*/ 	.short	0x010a
        /*02ca*/ 	.byte	0x05
	.zero		1


	//   ....[35]....
        /*02cc*/ 	.word	0x00006780
        /*02d0*/ 	.word	0x000000ff
        /*02d4*/ 	.word	0x00000040
        /*02d8*/ 	.short	0x010b
        /*02da*/ 	.byte	0x05
	.zero		1


	//   ....[36]....
        /*02dc*/ 	.word	0x000067e0
        /*02e0*/ 	.word	0x000000ff
        /*02e4*/ 	.word	0x00000000
        /*02e8*/ 	.short	0x0101
        /*02ea*/ 	.byte	0x04
	.zero		1


	//   ....[37]....
        /*02ec*/ 	.word	0x00006810
        /*02f0*/ 	.word	0x000000ff
        /*02f4*/ 	.word	0x00000068
        /*02f8*/ 	.short	0x010a
        /*02fa*/ 	.byte	0x05
	.zero		1


	//   ....[38]....
        /*02fc*/ 	.word	0x00006920
        /*0300*/ 	.word	0x000000ff
        /*0304*/ 	.word	0x00000048
        /*0308*/ 	.short	0x010b
        /*030a*/ 	.byte	0x05
	.zero		1


	//   ....[39]....
        /*030c*/ 	.word	0x00006990
        /*0310*/ 	.word	0x000000ff
        /*0314*/ 	.word	0x00000000
        /*0318*/ 	.short	0x0101
        /*031a*/ 	.byte	0x04
	.zero		1


	//   ....[40]....
        /*031c*/ 	.word	0x000069c0
        /*0320*/ 	.word	0x000000ff
        /*0324*/ 	.word	0x00000070
        /*0328*/ 	.short	0x010a
        /*032a*/ 	.byte	0x05
	.zero		1


	//   ....[41]....
        /*032c*/ 	.word	0x00006ac0
        /*0330*/ 	.word	0x000000ff
        /*0334*/ 	.word	0x00000050
        /*0338*/ 	.short	0x010b
        /*033a*/ 	.byte	0x05
	.zero		1


	//   ....[42]....
        /*033c*/ 	.word	0x00006b20
        /*0340*/ 	.word	0x000000ff
        /*0344*/ 	.word	0x00000000
        /*0348*/ 	.short	0x0101
        /*034a*/ 	.byte	0x04
	.zero		1


	//   ....[43]....
        /*034c*/ 	.word	0x00006b50
        /*0350*/ 	.word	0x000000ff
        /*0354*/ 	.word	0x00000078
        /*0358*/ 	.short	0x010a
        /*035a*/ 	.byte	0x05
	.zero		1


	//   ....[44]....
        /*035c*/ 	.word	0x00006c50
        /*0360*/ 	.word	0x000000ff
        /*0364*/ 	.word	0x00000058
        /*0368*/ 	.short	0x010b
        /*036a*/ 	.byte	0x05
	.zero		1


	//   ....[45]....
        /*036c*/ 	.word	0x00006d40
        /*0370*/ 	.word	0x000000ff
        /*0374*/ 	.word	0x00000000
        /*0378*/ 	.short	0x0101
        /*037a*/ 	.byte	0x04
	.zero		1


	//   ....[46]....
        /*037c*/ 	.word	0x00007380
        /*0380*/ 	.word	0x00000003
        /*0384*/ 	.word	0x00000060
        /*0388*/ 	.short	0x010a
        /*038a*/ 	.byte	0x3f
	.zero		1


	//   ....[47]....
        /*038c*/ 	.word	0x000073c0
        /*0390*/ 	.word	0x00000003
        /*0394*/ 	.word	0x00000068
        /*0398*/ 	.short	0x010a
        /*039a*/ 	.byte	0x3f
	.zero		1


	//   ....[48]....
        /*039c*/ 	.word	0x00007400
        /*03a0*/ 	.word	0x00000003
        /*03a4*/ 	.word	0x00000070
        /*03a8*/ 	.short	0x010a
        /*03aa*/ 	.byte	0x3f
	.zero		1


	//   ....[49]....
        /*03ac*/ 	.word	0x00007450
        /*03b0*/ 	.word	0x00000003
        /*03b4*/ 	.word	0x00000078
        /*03b8*/ 	.short	0x010a
        /*03ba*/ 	.byte	0x3f
	.zero		1


	//   ....[50]....
        /*03bc*/ 	.word	0x000077b0
        /*03c0*/ 	.word	0x0000000e
        /*03c4*/ 	.word	0x00000020
        /*03c8*/ 	.short	0x010a
        /*03ca*/ 	.byte	0x3f
	.zero		1


	//   ....[51]....
        /*03cc*/ 	.word	0x00007b60
        /*03d0*/ 	.word	0x00000004
        /*03d4*/ 	.word	0x00000088
        /*03d8*/ 	.short	0x0101
        /*03da*/ 	.byte	0x3f
	.zero		1


	//   ....[52]....
        /*03dc*/ 	.word	0x00008260
        /*03e0*/ 	.word	0x00000005
        /*03e4*/ 	.word	0x00000000
        /*03e8*/ 	.short	0x010a
        /*03ea*/ 	.byte	0x3f
	.zero		1


	//   ....[53]....
        /*03ec*/ 	.word	0x000082e0
        /*03f0*/ 	.word	0x00000007
        /*03f4*/ 	.word	0x00000000
        /*03f8*/ 	.short	0x010a
        /*03fa*/ 	.byte	0x3f
	.zero		1


	//   ....[54]....
        /*03fc*/ 	.word	0x00008370
        /*0400*/ 	.word	0x00000006
        /*0404*/ 	.word	0x00000000
        /*0408*/ 	.short	0x010a
        /*040a*/ 	.byte	0x3f
	.zero		1


	//   ....[55]....
        /*040c*/ 	.word	0x00008400
        /*0410*/ 	.word	0x00000003
        /*0414*/ 	.word	0x00000000
        /*0418*/ 	.short	0x010a
        /*041a*/ 	.byte	0x3f
	.zero		1


	//   ....[56]....
        /*041c*/ 	.word	0x00008460
        /*0420*/ 	.word	0x00000003
        /*0424*/ 	.word	0x00000000
        /*0428*/ 	.short	0x010a
        /*042a*/ 	.byte	0x3f
	.zero		1


	//   ....[57]....
        /*042c*/ 	.word	0x000084c0
        /*0430*/ 	.word	0x00000005
        /*0434*/ 	.word	0x00000000
        /*0438*/ 	.short	0x010a
        /*043a*/ 	.byte	0x3f
	.zero		1


	//   ....[58]....
        /*043c*/ 	.word	0x00008520
        /*0440*/ 	.word	0x00000005
        /*0444*/ 	.word	0x00000040
        /*0448*/ 	.short	0x010a
        /*044a*/ 	.byte	0x3f
	.zero		1


	//   ....[59]....
        /*044c*/ 	.word	0x00008570
        /*0450*/ 	.word	0x00000004
        /*0454*/ 	.word	0x00000040
        /*0458*/ 	.short	0x010a
        /*045a*/ 	.byte	0x3f
	.zero		1


	//   ....[60]....
        /*045c*/ 	.word	0x000085c0
        /*0460*/ 	.word	0x00000004
        /*0464*/ 	.word	0x00000040
        /*0468*/ 	.short	0x010a
        /*046a*/ 	.byte	0x3f
	.zero		1


	//   ....[61]....
        /*046c*/ 	.word	0x00008610
        /*0470*/ 	.word	0x00000005
        /*0474*/ 	.word	0x00000040
        /*0478*/ 	.short	0x010a
        /*047a*/ 	.byte	0x3f
	.zero		1


	//   ....[62]....
        /*047c*/ 	.word	0x00008670
        /*0480*/ 	.word	0x00000003
        /*0484*/ 	.word	0x00000088
        /*0488*/ 	.short	0x010a
        /*048a*/ 	.byte	0x3f
	.zero		1


	//   ....[63]....
        /*048c*/ 	.word	0x000086d0
        /*0490*/ 	.word	0x00000005
        /*0494*/ 	.word	0x00000060
        /*0498*/ 	.short	0x010a
        /*049a*/ 	.byte	0x3f
	.zero		1


	//   ....[64]....
        /*049c*/ 	.word	0x00008730
        /*04a0*/ 	.word	0x00000005
        /*04a4*/ 	.word	0x00000068
        /*04a8*/ 	.short	0x010a
        /*04aa*/ 	.byte	0x3f
	.zero		1


	//   ....[65]....
        /*04ac*/ 	.word	0x00008790
        /*04b0*/ 	.word	0x00000005
        /*04b4*/ 	.word	0x00000070
        /*04b8*/ 	.short	0x010a
        /*04ba*/ 	.byte	0x3f
	.zero		1


	//   ....[66]....
        /*04bc*/ 	.word	0x000087f0
        /*04c0*/ 	.word	0x00000005
        /*04c4*/ 	.word	0x00000078
        /*04c8*/ 	.short	0x010a
        /*04ca*/ 	.byte	0x3f
	.zero		1


	//   ....[67]....
        /*04cc*/ 	.word	0x00008840
        /*04d0*/ 	.word	0x00000003
        /*04d4*/ 	.word	0x00000060
        /*04d8*/ 	.short	0x010a
        /*04da*/ 	.byte	0x3f
	.zero		1


	//   ....[68]....
        /*04dc*/ 	.word	0x00008890
        /*04e0*/ 	.word	0x00000003
        /*04e4*/ 	.word	0x00000068
        /*04e8*/ 	.short	0x010a
        /*04ea*/ 	.byte	0x3f
	.zero		1


	//   ....[69]....
        /*04ec*/ 	.word	0x000088e0
        /*04f0*/ 	.word	0x00000003
        /*04f4*/ 	.word	0x00000070
        /*04f8*/ 	.short	0x010a
        /*04fa*/ 	.byte	0x3f
	.zero		1


	//   ....[70]....
        /*04fc*/ 	.word	0x000089b0
        /*0500*/ 	.word	0x0000000e
        /*0504*/ 	.word	0x00000020
        /*0508*/ 	.short	0x010a
        /*050a*/ 	.byte	0x3f
	.zero		1


	//   ....[71]....
        /*050c*/ 	.word	0x00008a80
        /*0510*/ 	.word	0x00000005
        /*0514*/ 	.word	0x00000000
        /*0518*/ 	.short	0x010a
        /*051a*/ 	.byte	0x3f
	.zero		1


	//   ....[72]....
        /*051c*/ 	.word	0x00008ad0
        /*0520*/ 	.word	0x00000007
        /*0524*/ 	.word	0x00000000
        /*0528*/ 	.short	0x010a
        /*052a*/ 	.byte	0x3f
	.zero		1


	//   ....[73]....
        /*052c*/ 	.word	0x00008b20
        /*0530*/ 	.word	0x00000006
        /*0534*/ 	.word	0x00000000
        /*0538*/ 	.short	0x010a
        /*053a*/ 	.byte	0x3f
	.zero		1


	//----- nvinfo : EIATTR_NUM_MBARRIERS
	.align		4
.L_38:
        /*053c*/ 	.byte	0x03, 0x38
        /*053e*/ 	.short	0x0012


	//----- nvinfo : EIATTR_EXIT_INSTR_OFFSETS
	.align		4
        /*0540*/ 	.byte	0x04, 0x1c
        /*0542*/ 	.short	(.L_40 - .L_39)


	//   ....[0]....
.L_39:
        /*0544*/ 	.word	0x00008450


	//----- nvinfo : EIATTR_MAX_THREADS
	.align		4
.L_40:
        /*0548*/ 	.byte	0x04, 0x05
        /*054a*/ 	.short	(.L_42 - .L_41)
.L_41:
        /*054c*/ 	.word	0x00000180
        /*0550*/ 	.word	0x00000001
        /*0554*/ 	.word	0x00000001


	//----- nvinfo : EIATTR_CRS_STACK_SIZE
	.align		4
.L_42:
        /*0558*/ 	.byte	0x04, 0x1e
        /*055a*/ 	.short	(.L_44 - .L_43)
.L_43:
        /*055c*/ 	.word	0x00000000


	//----- nvinfo : EIATTR_CBANK_PARAM_SIZE
	.align		4
.L_44:
        /*0560*/ 	.byte	0x03, 0x19
        /*0562*/ 	.short	0x0770


	//----- nvinfo : EIATTR_PARAM_CBANK
	.align		4
        /*0564*/ 	.byte	0x04, 0x0a
        /*0566*/ 	.short	(.L_46 - .L_45)
	.align		4
.L_45:
        /*0568*/ 	.word	index@(.nv.constant0._ZN7cutlass13device_kernelINS_4gemm6kernel13GemmUniversalIN4cute5tupleIJiiiiEEENS1_10collective13CollectiveMmaINS1_34MainloopSm90TmaGmmaWarpSpecializedILi4ENS5_IJNS4_1CILi2EEENSA_ILi1EEESC_EEENS1_35KernelTmaWarpSpecializedCooperativeEEENS5_IJNSA_ILi256EEENSA_ILi64EEESH_EEENS_10bfloat16_tENS5_IJlSC_lEEESJ_SK_NS4_8TiledMMAINS4_8MMA_AtomIJNS4_4SM904GMMA27MMA_64x64x16_F32BF16BF16_SSILNSO_5MajorE0ELSQ_0ELNSO_7ScaleInE1ELSR_1EEEEEENS4_6LayoutISD_NS5_IJSC_NSA_ILi0EEESV_EEEEENS5_IJNS4_10UnderscoreESY_SY_EEEEENS4_13SM90_TMA_LOADENS4_14ComposedLayoutINS4_7SwizzleILi3ELi4ELi3EEENS4_18smem_ptr_flag_bitsILi16EEENSU_INS5_IJNSA_ILi8EEESH_EEENS5_IJSH_SC_EEEEEEEvNS4_8identityENS4_23SM90_TMA_LOAD_MULTICASTES1B_vS1C_EENS_8epilogue10collective18CollectiveEpilogueINS1F_22Sm90TmaWarpSpecializedILi4ELi2ELi16ELb1ELb0EEEJSI_NS5_IJNSA_ILi128EEENSA_ILi32EEEEEESJ_SK_SJ_SK_NS1F_6fusion15FusionCallbacksIS1J_NS1N_23LinCombPerRowBiasEltActINS1F_6thread4ReLuESJ_fSJ_SJ_fLi8ELNS_15FloatRoundStyleE2EEESI_S1M_JEEES11_NS12_INS13_ILi2ELi4ELi3EEES16_NSU_INS5_IJS17_S1L_EEENS5_IJS1L_SC_EEEEEEENS4_17SM75_U32x4_LDSM_NENS4_14SM90_TMA_STOREES1Z_NS4_17SM90_U32x4_STSM_NENS4_9Copy_AtomIJS22_NS_6half_tEEEEvEEEvvEEEEvNT_6ParamsE)
        /*056c*/ 	.short	0x0210
        /*056e*/ 	.short	0x0770


	//----- nvinfo : EIATTR_SW_WAR
	.align		4
.L_46:
        /*0570*/ 	.byte	0x04, 0x36
        /*0572*/ 	.short	(.L_48 - .L_47)
.L_47:
        /*0574*/ 	.word	0x00000008
.L_48:


//--------------------- .nv.callgraph             --------------------------
	.section	.nv.callgraph,"",@"SHT_CUDA_CALLGRAPH"
	.align	4
	.sectionentsize	8
	.align		4
        /*0000*/ 	.word	0x00000000
	.align		4
        /*0004*/ 	.word	0xffffffff
	.align		4
        /*0008*/ 	.word	index@(_ZN7cutlass13device_kernelINS_4gemm6kernel13GemmUniversalIN4cute5tupleIJiiiiEEENS1_10collective13CollectiveMmaINS1_34MainloopSm90TmaGmmaWarpSpecializedILi4ENS5_IJNS4_1CILi2EEENSA_ILi1EEESC_EEENS1_35KernelTmaWarpSpecializedCooperativeEEENS5_IJNSA_ILi256EEENSA_ILi64EEESH_EEENS_10bfloat16_tENS5_IJlSC_lEEESJ_SK_NS4_8TiledMMAINS4_8MMA_AtomIJNS4_4SM904GMMA27MMA_64x64x16_F32BF16BF16_SSILNSO_5MajorE0ELSQ_0ELNSO_7ScaleInE1ELSR_1EEEEEENS4_6LayoutISD_NS5_IJSC_NSA_ILi0EEESV_EEEEENS5_IJNS4_10UnderscoreESY_SY_EEEEENS4_13SM90_TMA_LOADENS4_14ComposedLayoutINS4_7SwizzleILi3ELi4ELi3EEENS4_18smem_ptr_flag_bitsILi16EEENSU_INS5_IJNSA_ILi8EEESH_EEENS5_IJSH_SC_EEEEEEEvNS4_8identityENS4_23SM90_TMA_LOAD_MULTICASTES1B_vS1C_EENS_8epilogue10collective18CollectiveEpilogueINS1F_22Sm90TmaWarpSpecializedILi4ELi2ELi16ELb1ELb0EEEJSI_NS5_IJNSA_ILi128EEENSA_ILi32EEEEEESJ_SK_SJ_SK_NS1F_6fusion15FusionCallbacksIS1J_NS1N_23LinCombPerRowBiasEltActINS1F_6thread4ReLuESJ_fSJ_SJ_fLi8ELNS_15FloatRoundStyleE2EEESI_S1M_JEEES11_NS12_INS13_ILi2ELi4ELi3EEES16_NSU_INS5_IJS17_S1L_EEENS5_IJS1L_SC_EEEEEEENS4_17SM75_U32x4_LDSM_NENS4_14SM90_TMA_STOREES1Z_NS4_17SM90_U32x4_STSM_NENS4_9Copy_AtomIJS22_NS_6half_tEEEEvEEEvvEEEEvNT_6ParamsE)
	.align		4
        /*000c*/ 	.word	index@(__assertfail)
	.align		4
        /*0010*/ 	.word	0x00000000
	.align		4
        /*0014*/ 	.word	0xfffffffe
	.align		4
        /*0018*/ 	.word	0x00000000
	.align		4
        /*001c*/ 	.word	0xfffffffd
	.align		4
        /*0020*/ 	.word	0x00000000
	.align		4
        /*0024*/ 	.word	0xfffffffc


//--------------------- .nv.constant4             --------------------------
	.section	.nv.constant4,"a",@progbits
	.align	8
	.align		8
.nv.constant4:
        /*0000*/ 	.dword	__assertfail
	.align		8
        /*0008*/ 	.dword	__unnamed_1
	.align		8
        /*0010*/ 	.dword	__unnamed_2
	.align		8
        /*0018*/ 	.dword	_ZN39_INTERNAL_2e4ea3dc_4_k_cu_d6296ad1_31284cuda3std3__45__cpo5beginE
	.align		8
        /*0020*/ 	.dword	_ZN39_INTERNAL_2e4ea3dc_4_k_cu_d6296ad1_31284cuda3std3__45__cpo3endE
	.align		8
        /*0028*/ 	.dword	_ZN39_INTERNAL_2e4ea3dc_4_k_cu_d6296ad1_31284cuda3std3__45__cpo6cbeginE
	.align		8
        /*0030*/ 	.dword	_ZN39_INTERNAL_2e4ea3dc_4_k_cu_d6296ad1_31284cuda3std3__45__cpo4cendE
	.align		8
        /*0038*/ 	.dword	_ZN39_INTERNAL_2e4ea3dc_4_k_cu_d6296ad1_31284cuda3std3__441_GLOBAL__N__2e4ea3dc_4_k_cu_d6296ad1_31286ignoreE
	.align		8
        /*0040*/ 	.dword	_ZN39_INTERNAL_2e4ea3dc_4_k_cu_d6296ad1_31284cuda3std3__419piecewise_constructE
	.align		8
        /*0048*/ 	.dword	_ZN39_INTERNAL_2e4ea3dc_4_k_cu_d6296ad1_31284cuda3std3__48in_placeE
	.align		8
        /*0050*/ 	.dword	_ZN39_INTERNAL_2e4ea3dc_4_k_cu_d6296ad1_31284cuda3std6ranges3__45__cpo4swapE
	.align		8
        /*0058*/ 	.dword	_ZN39_INTERNAL_2e4ea3dc_4_k_cu_d6296ad1_31284cuda3std6ranges3__45__cpo9iter_moveE
	.align		8
        /*0060*/ 	.dword	_ZN39_INTERNAL_2e4ea3dc_4_k_cu_d6296ad1_31284cute7productE
	.align		8
        /*0068*/ 	.dword	_ZN39_INTERNAL_2e4ea3dc_4_k_cu_d6296ad1_31284cute1_E
	.align		8
        /*0070*/ 	.dword	$str$22
	.align		8
        /*0078*/ 	.dword	$str$23
	.align		8
        /*0080*/ 	.dword	$str$26
	.align		8
        /*0088*/ 	.dword	$str$27


//--------------------- .text._ZN7cutlass13device_kernelINS_4gemm6kernel13GemmUniversalIN4cute5tupleIJiiiiEEENS1_10collective13CollectiveMmaINS1_34MainloopSm90TmaGmmaWarpSpecializedILi4ENS5_IJNS4_1CILi2EEENSA_ILi1EEESC_EEENS1_35KernelTmaWarpSpecializedCooperativeEEENS5_IJNSA_ILi256EEENSA_ILi64EEESH_EEENS_10bfloat16_tENS5_IJlSC_lEEESJ_SK_NS4_8TiledMMAINS4_8MMA_AtomIJNS4_4SM904GMMA27MMA_64x64x16_F32BF16BF16_SSILNSO_5MajorE0ELSQ_0ELNSO_7ScaleInE1ELSR_1EEEEEENS4_6LayoutISD_NS5_IJSC_NSA_ILi0EEESV_EEEEENS5_IJNS4_10UnderscoreESY_SY_EEEEENS4_13SM90_TMA_LOADENS4_14ComposedLayoutINS4_7SwizzleILi3ELi4ELi3EEENS4_18smem_ptr_flag_bitsILi16EEENSU_INS5_IJNSA_ILi8EEESH_EEENS5_IJSH_SC_EEEEEEEvNS4_8identityENS4_23SM90_TMA_LOAD_MULTICASTES1B_vS1C_EENS_8epilogue10collective18CollectiveEpilogueINS1F_22Sm90TmaWarpSpecializedILi4ELi2ELi16ELb1ELb0EEEJSI_NS5_IJNSA_ILi128EEENSA_ILi32EEEEEESJ_SK_SJ_SK_NS1F_6fusion15FusionCallbacksIS1J_NS1N_23LinCombPerRowBiasEltActINS1F_6thread4ReLuESJ_fSJ_SJ_fLi8ELNS_15FloatRoundStyleE2EEESI_S1M_JEEES11_NS12_INS13_ILi2ELi4ELi3EEES16_NSU_INS5_IJS17_S1L_EEENS5_IJS1L_SC_EEEEEEENS4_17SM75_U32x4_LDSM_NENS4_14SM90_TMA_STOREES1Z_NS4_17SM90_U32x4_STSM_NENS4_9Copy_AtomIJS22_NS_6half_tEEEEvEEEvvEEEEvNT_6ParamsE --------------------------
	.section	.text._ZN7cutlass13device_kernelINS_4gemm6kernel13GemmUniversalIN4cute5tupleIJiiiiEEENS1_10collective13CollectiveMmaINS1_34MainloopSm90TmaGmmaWarpSpecializedILi4ENS5_IJNS4_1CILi2EEENSA_ILi1EEESC_EEENS1_35KernelTmaWarpSpecializedCooperativeEEENS5_IJNSA_ILi256EEENSA_ILi64EEESH_EEENS_10bfloat16_tENS5_IJlSC_lEEESJ_SK_NS4_8TiledMMAINS4_8MMA_AtomIJNS4_4SM904GMMA27MMA_64x64x16_F32BF16BF16_SSILNSO_5MajorE0ELSQ_0ELNSO_7ScaleInE1ELSR_1EEEEEENS4_6LayoutISD_NS5_IJSC_NSA_ILi0EEESV_EEEEENS5_IJNS4_10UnderscoreESY_SY_EEEEENS4_13SM90_TMA_LOADENS4_14ComposedLayoutINS4_7SwizzleILi3ELi4ELi3EEENS4_18smem_ptr_flag_bitsILi16EEENSU_INS5_IJNSA_ILi8EEESH_EEENS5_IJSH_SC_EEEEEEEvNS4_8identityENS4_23SM90_TMA_LOAD_MULTICASTES1B_vS1C_EENS_8epilogue10collective18CollectiveEpilogueINS1F_22Sm90TmaWarpSpecializedILi4ELi2ELi16ELb1ELb0EEEJSI_NS5_IJNSA_ILi128EEENSA_ILi32EEEEEESJ_SK_SJ_SK_NS1F_6fusion15FusionCallbacksIS1J_NS1N_23LinCombPerRowBiasEltActINS1F_6thread4ReLuESJ_fSJ_SJ_fLi8ELNS_15FloatRoundStyleE2EEESI_S1M_JEEES11_NS12_INS13_ILi2ELi4ELi3EEES16_NSU_INS5_IJS17_S1L_EEENS5_IJS1L_SC_EEEEEEENS4_17SM75_U32x4_LDSM_NENS4_14SM90_TMA_STOREES1Z_NS4_17SM90_U32x4_STSM_NENS4_9Copy_AtomIJS22_NS_6half_tEEEEvEEEvvEEEEvNT_6ParamsE,"ax",@progbits
	.align	128
.text._ZN7cutlass13device_kernelINS_4gemm6kernel13GemmUniversalIN4cute5tupleIJiiiiEEENS1_10collective13CollectiveMmaINS1_34MainloopSm90TmaGmmaWarpSpecializedILi4ENS5_IJNS4_1CILi2EEENSA_ILi1EEESC_EEENS1_35KernelTmaWarpSpecializedCooperativeEEENS5_IJNSA_ILi256EEENSA_ILi64EEESH_EEENS_10bfloat16_tENS5_IJlSC_lEEESJ_SK_NS4_8TiledMMAINS4_8MMA_AtomIJNS4_4SM904GMMA27MMA_64x64x16_F32BF16BF16_SSILNSO_5MajorE0ELSQ_0ELNSO_7ScaleInE1ELSR_1EEEEEENS4_6LayoutISD_NS5_IJSC_NSA_ILi0EEESV_EEEEENS5_IJNS4_10UnderscoreESY_SY_EEEEENS4_13SM90_TMA_LOADENS4_14ComposedLayoutINS4_7SwizzleILi3ELi4ELi3EEENS4_18smem_ptr_flag_bitsILi16EEENSU_INS5_IJNSA_ILi8EEESH_EEENS5_IJSH_SC_EEEEEEEvNS4_8identityENS4_23SM90_TMA_LOAD_MULTICASTES1B_vS1C_EENS_8epilogue10collective18CollectiveEpilogueINS1F_22Sm90TmaWarpSpecializedILi4ELi2ELi16ELb1ELb0EEEJSI_NS5_IJNSA_ILi128EEENSA_ILi32EEEEEESJ_SK_SJ_SK_NS1F_6fusion15FusionCallbacksIS1J_NS1N_23LinCombPerRowBiasEltActINS1F_6thread4ReLuESJ_fSJ_SJ_fLi8ELNS_15FloatRoundStyleE2EEESI_S1M_JEEES11_NS12_INS13_ILi2ELi4ELi3EEES16_NSU_INS5_IJS17_S1L_EEENS5_IJS1L_SC_EEEEEEENS4_17SM75_U32x4_LDSM_NENS4_14SM90_TMA_STOREES1Z_NS4_17SM90_U32x4_STSM_NENS4_9Copy_AtomIJS22_NS_6half_tEEEEvEEEvvEEEEvNT_6ParamsE:
        .type           _ZN7cutlass13device_kernelINS_4gemm6kernel13GemmUniversalIN4cute5tupleIJiiiiEEENS1_10collective13CollectiveMmaINS1_34MainloopSm90TmaGmmaWarpSpecializedILi4ENS5_IJNS4_1CILi2EEENSA_ILi1EEESC_EEENS1_35KernelTmaWarpSpecializedCooperativeEEENS5_IJNSA_ILi256EEENSA_ILi64EEESH_EEENS_10bfloat16_tENS5_IJlSC_lEEESJ_SK_NS4_8TiledMMAINS4_8MMA_AtomIJNS4_4SM904GMMA27MMA_64x64x16_F32BF16BF16_SSILNSO_5MajorE0ELSQ_0ELNSO_7ScaleInE1ELSR_1EEEEEENS4_6LayoutISD_NS5_IJSC_NSA_ILi0EEESV_EEEEENS5_IJNS4_10UnderscoreESY_SY_EEEEENS4_13SM90_TMA_LOADENS4_14ComposedLayoutINS4_7SwizzleILi3ELi4ELi3EEENS4_18smem_ptr_flag_bitsILi16EEENSU_INS5_IJNSA_ILi8EEESH_EEENS5_IJSH_SC_EEEEEEEvNS4_8identityENS4_23SM90_TMA_LOAD_MULTICASTES1B_vS1C_EENS_8epilogue10collective18CollectiveEpilogueINS1F_22Sm90TmaWarpSpecializedILi4ELi2ELi16ELb1ELb0EEEJSI_NS5_IJNSA_ILi128EEENSA_ILi32EEEEEESJ_SK_SJ_SK_NS1F_6fusion15FusionCallbacksIS1J_NS1N_23LinCombPerRowBiasEltActINS1F_6thread4ReLuESJ_fSJ_SJ_fLi8ELNS_15FloatRoundStyleE2EEESI_S1M_JEEES11_NS12_INS13_ILi2ELi4ELi3EEES16_NSU_INS5_IJS17_S1L_EEENS5_IJS1L_SC_EEEEEEENS4_17SM75_U32x4_LDSM_NENS4_14SM90_TMA_STOREES1Z_NS4_17SM90_U32x4_STSM_NENS4_9Copy_AtomIJS22_NS_6half_tEEEEvEEEvvEEEEvNT_6ParamsE,@function
        .size           _ZN7cutlass13device_kernelINS_4gemm6kernel13GemmUniversalIN4cute5tupleIJiiiiEEENS1_10collective13CollectiveMmaINS1_34MainloopSm90TmaGmmaWarpSpecializedILi4ENS5_IJNS4_1CILi2EEENSA_ILi1EEESC_EEENS1_35KernelTmaWarpSpecializedCooperativeEEENS5_IJNSA_ILi256EEENSA_ILi64EEESH_EEENS_10bfloat16_tENS5_IJlSC_lEEESJ_SK_NS4_8TiledMMAINS4_8MMA_AtomIJNS4_4SM904GMMA27MMA_64x64x16_F32BF16BF16_SSILNSO_5MajorE0ELSQ_0ELNSO_7ScaleInE1ELSR_1EEEEEENS4_6LayoutISD_NS5_IJSC_NSA_ILi0EEESV_EEEEENS5_IJNS4_10UnderscoreESY_SY_EEEEENS4_13SM90_TMA_LOADENS4_14ComposedLayoutINS4_7SwizzleILi3ELi4ELi3EEENS4_18smem_ptr_flag_bitsILi16EEENSU_INS5_IJNSA_ILi8EEESH_EEENS5_IJSH_SC_EEEEEEEvNS4_8identityENS4_23SM90_TMA_LOAD_MULTICASTES1B_vS1C_EENS_8epilogue10collective18CollectiveEpilogueINS1F_22Sm90TmaWarpSpecializedILi4ELi2ELi16ELb1ELb0EEEJSI_NS5_IJNSA_ILi128EEENSA_ILi32EEEEEESJ_SK_SJ_SK_NS1F_6fusion15FusionCallbacksIS1J_NS1N_23LinCombPerRowBiasEltActINS1F_6thread4ReLuESJ_fSJ_SJ_fLi8ELNS_15FloatRoundStyleE2EEESI_S1M_JEEES11_NS12_INS13_ILi2ELi4ELi3EEES16_NSU_INS5_IJS17_S1L_EEENS5_IJS1L_SC_EEEEEEENS4_17SM75_U32x4_LDSM_NENS4_14SM90_TMA_STOREES1Z_NS4_17SM90_U32x4_STSM_NENS4_9Copy_AtomIJS22_NS_6half_tEEEEvEEEvvEEEEvNT_6ParamsE,(.L_x_192 - _ZN7cutlass13device_kernelINS_4gemm6kernel13GemmUniversalIN4cute5tupleIJiiiiEEENS1_10collective13CollectiveMmaINS1_34MainloopSm90TmaGmmaWarpSpecializedILi4ENS5_IJNS4_1CILi2EEENSA_ILi1EEESC_EEENS1_35KernelTmaWarpSpecializedCooperativeEEENS5_IJNSA_ILi256EEENSA_ILi64EEESH_EEENS_10bfloat16_tENS5_IJlSC_lEEESJ_SK_NS4_8TiledMMAINS4_8MMA_AtomIJNS4_4SM904GMMA27MMA_64x64x16_F32BF16BF16_SSILNSO_5MajorE0ELSQ_0ELNSO_7ScaleInE1ELSR_1EEEEEENS4_6LayoutISD_NS5_IJSC_NSA_ILi0EEESV_EEEEENS5_IJNS4_10UnderscoreESY_SY_EEEEENS4_13SM90_TMA_LOADENS4_14ComposedLayoutINS4_7SwizzleILi3ELi4ELi3EEENS4_18smem_ptr_flag_bitsILi16EEENSU_INS5_IJNSA_ILi8EEESH_EEENS5_IJSH_SC_EEEEEEEvNS4_8identityENS4_23SM90_TMA_LOAD_MULTICASTES1B_vS1C_EENS_8epilogue10collective18CollectiveEpilogueINS1F_22Sm90TmaWarpSpecializedILi4ELi2ELi16ELb1ELb0EEEJSI_NS5_IJNSA_ILi128EEENSA_ILi32EEEEEESJ_SK_SJ_SK_NS1F_6fusion15FusionCallbacksIS1J_NS1N_23LinCombPerRowBiasEltActINS1F_6thread4ReLuESJ_fSJ_SJ_fLi8ELNS_15FloatRoundStyleE2EEESI_S1M_JEEES11_NS12_INS13_ILi2ELi4ELi3EEES16_NSU_INS5_IJS17_S1L_EEENS5_IJS1L_SC_EEEEEEENS4_17SM75_U32x4_LDSM_NENS4_14SM90_TMA_STOREES1Z_NS4_17SM90_U32x4_STSM_NENS4_9Copy_AtomIJS22_NS_6half_tEEEEvEEEvvEEEEvNT_6ParamsE)
        .other          _ZN7cutlass13device_kernelINS_4gemm6kernel13GemmUniversalIN4cute5tupleIJiiiiEEENS1_10collective13CollectiveMmaINS1_34MainloopSm90TmaGmmaWarpSpecializedILi4ENS5_IJNS4_1CILi2EEENSA_ILi1EEESC_EEENS1_35KernelTmaWarpSpecializedCooperativeEEENS5_IJNSA_ILi256EEENSA_ILi64EEESH_EEENS_10bfloat16_tENS5_IJlSC_lEEESJ_SK_NS4_8TiledMMAINS4_8MMA_AtomIJNS4_4SM904GMMA27MMA_64x64x16_F32BF16BF16_SSILNSO_5MajorE0ELSQ_0ELNSO_7ScaleInE1ELSR_1EEEEEENS4_6LayoutISD_NS5_IJSC_NSA_ILi0EEESV_EEEEENS5_IJNS4_10UnderscoreESY_SY_EEEEENS4_13SM90_TMA_LOADENS4_14ComposedLayoutINS4_7SwizzleILi3ELi4ELi3EEENS4_18smem_ptr_flag_bitsILi16EEENSU_INS5_IJNSA_ILi8EEESH_EEENS5_IJSH_SC_EEEEEEEvNS4_8identityENS4_23SM90_TMA_LOAD_MULTICASTES1B_vS1C_EENS_8epilogue10collective18CollectiveEpilogueINS1F_22Sm90TmaWarpSpecializedILi4ELi2ELi16ELb1ELb0EEEJSI_NS5_IJNSA_ILi128EEENSA_ILi32EEEEEESJ_SK_SJ_SK_NS1F_6fusion15FusionCallbacksIS1J_NS1N_23LinCombPerRowBiasEltActINS1F_6thread4ReLuESJ_fSJ_SJ_fLi8ELNS_15FloatRoundStyleE2EEESI_S1M_JEEES11_NS12_INS13_ILi2ELi4ELi3EEES16_NSU_INS5_IJS17_S1L_EEENS5_IJS1L_SC_EEEEEEENS4_17SM75_U32x4_LDSM_NENS4_14SM90_TMA_STOREES1Z_NS4_17SM90_U32x4_STSM_NENS4_9Copy_AtomIJS22_NS_6half_tEEEEvEEEvvEEEEvNT_6ParamsE,@"STO_CUDA_ENTRY STV_DEFAULT"
_ZN7cutlass13device_kernelINS_4gemm6kernel13GemmUniversalIN4cute5tupleIJiiiiEEENS1_10collective13CollectiveMmaINS1_34MainloopSm90TmaGmmaWarpSpecializedILi4ENS5_IJNS4_1CILi2EEENSA_ILi1EEESC_EEENS1_35KernelTmaWarpSpecializedCooperativeEEENS5_IJNSA_ILi256EEENSA_ILi64EEESH_EEENS_10bfloat16_tENS5_IJlSC_lEEESJ_SK_NS4_8TiledMMAINS4_8MMA_AtomIJNS4_4SM904GMMA27MMA_64x64x16_F32BF16BF16_SSILNSO_5MajorE0ELSQ_0ELNSO_7ScaleInE1ELSR_1EEEEEENS4_6LayoutISD_NS5_IJSC_NSA_ILi0EEESV_EEEEENS5_IJNS4_10UnderscoreESY_SY_EEEEENS4_13SM90_TMA_LOADENS4_14ComposedLayoutINS4_7SwizzleILi3ELi4ELi3EEENS4_18smem_ptr_flag_bitsILi16EEENSU_INS5_IJNSA_ILi8EEESH_EEENS5_IJSH_SC_EEEEEEEvNS4_8identityENS4_23SM90_TMA_LOAD_MULTICASTES1B_vS1C_EENS_8epilogue10collective18CollectiveEpilogueINS1F_22Sm90TmaWarpSpecializedILi4ELi2ELi16ELb1ELb0EEEJSI_NS5_IJNSA_ILi128EEENSA_ILi32EEEEEESJ_SK_SJ_SK_NS1F_6fusion15FusionCallbacksIS1J_NS1N_23LinCombPerRowBiasEltActINS1F_6thread4ReLuESJ_fSJ_SJ_fLi8ELNS_15FloatRoundStyleE2EEESI_S1M_JEEES11_NS12_INS13_ILi2ELi4ELi3EEES16_NSU_INS5_IJS17_S1L_EEENS5_IJS1L_SC_EEEEEEENS4_17SM75_U32x4_LDSM_NENS4_14SM90_TMA_STOREES1Z_NS4_17SM90_U32x4_STSM_NENS4_9Copy_AtomIJS22_NS_6half_tEEEEvEEEvvEEEEvNT_6ParamsE:
[----:B------:R-:W1:Y:S01]  /*0000*/  LDC R1, c[0x0][0x28] ;  /* 0x00000a00ff017b82 */ /* 0x000e620000000800 */
[----:B------:R-:W2:Y:S07]  /*0010*/  S2R R18, SR_TID.X ;  /* 0x0000000000127919 */ /* 0x000eae0000002100 */
[----:B------:R-:W3:Y:S01]  /*0020*/  LDC.64 R4, c[0x0][0x588] ;  /* 0x00016200ff047b82 */ /* 0x000ee20000000a00 */
[----:B------:R-:W-:Y:S01]  /*0030*/  ELECT P0, URZ, PT ;  /* 0x00000000003f782f */ /* 0x000fe20003800000 */
[----:B------:R-:W-:Y:S01]  /*0040*/  BSSY B0, `(.L_x_0) ;  /* 0x0000016000007945 */ /* 0x000fe20003800000 */
[----:B--2---:R-:W-:-:S02]  /*0050*/  SHF.R.U32.HI R8, RZ, 0x5, R18 ;  /* 0x00000005ff087819 */ /* 0x004fc40000011612 */
[----:B------:R-:W-:-:S03]  /*0060*/  SHF.R.U32.HI R2, RZ, 0x7, R18 ;  /* 0x00000007ff027819 */ /* 0x000fc60000011612 */
[----:B------:R-:W2:Y:S04]  /*0070*/  SHFL.IDX PT, R0, R8, RZ, 0x1f ;  /* 0x00001fff08007589 */ /* 0x000ea800000e0000 */
[----:B------:R4:W1:Y:S01]  /*0080*/  SHFL.IDX PT, R7, R2, RZ, 0x1f ;  /* 0x00001fff02077589 */ /* 0x00086200000e0000 */
[----:B--2---:R-:W-:Y:S02]  /*0090*/  ISETP.NE.OR P0, PT, R0, RZ, !P0 ;  /* 0x000000ff0000720c */ /* 0x004fe40004705670 */
[----:B------:R-:W-:-:S11]  /*00a0*/  SHF.R.S32.HI R3, RZ, 0x1f, R0 ;  /* 0x0000001fff037819 */ /* 0x000fd60000011400 */
[----:B-1-34-:R-:W-:Y:S05]  /*00b0*/  @P0 BRA `(.L_x_1) ;  /* 0x0000000000380947 */ /* 0x01afea0003800000 */
[----:B------:R-:W-:Y:S02]  /*00c0*/  ULDC.64 UR4, c[0x0][0x198] ;  /* 0x0000660000047ab9 */ /* 0x000fe40000000a00 */
[----:B------:R-:W-:Y:S02]  /*00d0*/  UIADD3 UR6, UP0, UR4, 0xf0, URZ ;  /* 0x000000f004067890 */ /* 0x000fe4000ff1e03f */
[----:B------:R-:W-:Y:S02]  /*00e0*/  UIADD3 UR8, UP1, UR4, 0x1f0, URZ ;  /* 0x000001f004087890 */ /* 0x000fe4000ff3e03f */
[----:B------:R-:W-:Y:S02]  /*00f0*/  UIADD3 UR10, UP2, UR4, 0x3f0, URZ ;  /* 0x000003f0040a7890 */ /* 0x000fe4000ff5e03f */
[----:B------:R-:W-:Y:S02]  /*0100*/  UIADD3 UR4, UP3, UR4, 0x4f0, URZ ;  /* 0x000004f004047890 */ /* 0x000fe4000ff7e03f */
[----:B------:R-:W-:-:S02]  /*0110*/  UIADD3.X UR7, URZ, UR5, URZ, UP0, !UPT ;  /* 0x000000053f077290 */ /* 0x000fc400087fe43f */
[----:B------:R-:W-:Y:S02]  /*0120*/  UIADD3.X UR9, URZ, UR5, URZ, UP1, !UPT ;  /* 0x000000053f097290 */ /* 0x000fe40008ffe43f */
[----:B------:R-:W-:Y:S02]  /*0130*/  UIADD3.X UR11, URZ, UR5, URZ, UP2, !UPT ;  /* 0x000000053f0b7290 */ /* 0x000fe400097fe43f */
[----:B------:R-:W-:-:S03]  /*0140*/  UIADD3.X UR5, URZ, UR5, URZ, UP3, !UPT ;  /* 0x000000053f057290 */ /* 0x000fc60009ffe43f */
[----:B------:R1:W-:Y:S02]  /*0150*/  UTMACCTL.PF [UR6] ;  /* 0x00000000060079b9 */ /* 0x0003e40008040000 */
[----:B------:R1:W-:Y:S02]  /*0160*/  UTMACCTL.PF [UR8] ;  /* 0x00000000080079b9 */ /* 0x0003e40008040000 */
[----:B------:R1:W-:Y:S02]  /*0170*/  UTMACCTL.PF [UR10] ;  /* 0x000000000a0079b9 */ /* 0x0003e40008040000 */
[----:B------:R1:W-:Y:S02]  /*0180*/  UTMACCTL.PF [UR4] ;  /* 0x00000000040079b9 */ /* 0x0003e40008040000 */
[----:B-1----:R-:W-:Y:S01]  /*0190*/  NOP ;  /* 0x0000000000007918 */ /* 0x002fe20000000000 */
.L_x_1:
[----:B------:R-:W-:Y:S05]  /*01a0*/  BSYNC B0 ;  /* 0x0000000000007941 */ /* 0x000fea0003800000 */
.L_x_0:
[----:B------:R-:W-:Y:S01]  /*01b0*/  ULDC.64 UR4, c[0x0][0x590] ;  /* 0x0001640000047ab9 */ /* 0x000fe20000000a00 */
[----:B------:R-:W-:Y:S01]  /*01c0*/  LEA.HI R3, R3, R0, RZ, 0x2 ;  /* 0x0000000003037211 */ /* 0x000fe200078f10ff */
[----:B------:R-:W-:Y:S01]  /*01d0*/  ULDC.64 UR40, c[0x0][0x208] ;  /* 0x0000820000287ab9 */ /* 0x000fe20000000a00 */
[----:B------:R-:W-:Y:S01]  /*01e0*/  ISETP.NE.U32.AND P2, PT, RZ, UR4, PT ;  /* 0x00000004ff007c0c */ /* 0x000fe2000bf45070 */
[----:B------:R-:W-:Y:S01]  /*01f0*/  IMAD.MOV.U32 R2, RZ, RZ, R4 ;  /* 0x000000ffff027224 */ /* 0x000fe200078e0004 */
[----:B------:R-:W-:Y:S02]  /*0200*/  LOP3.LUT R3, R3, 0xfffffffc, RZ, 0xc0, !PT ;  /* 0xfffffffc03037812 */ /* 0x000fe400078ec0ff */
[----:B------:R-:W-:Y:S02]  /*0210*/  ISETP.NE.AND.EX P3, PT, RZ, UR5, PT, P2 ;  /* 0x00000005ff007c0c */ /* 0x000fe4000bf65320 */
[----:B------:R-:W-:Y:S01]  /*0220*/  PRMT R6, RZ, 0x7610, R6 ;  /* 0x00007610ff067816 */ /* 0x000fe20000000006 */
[----:B------:R-:W-:-:S02]  /*0230*/  IMAD.IADD R0, R0, 0x1, -R3 ;  /* 0x0000000100007824 */ /* 0x000fc400078e0a03 */
[----:B------:R-:W-:-:S08]  /*0240*/  IMAD.MOV.U32 R3, RZ, RZ, R5 ;  /* 0x000000ffff037224 */ /* 0x000fd000078e0005 */
[----:B------:R-:W-:Y:S05]  /*0250*/  @P3 BRA `(.L_x_2) ;  /* 0x0000000000303947 */ /* 0x000fea0003800000 */
[----:B------:R-:W-:Y:S02]  /*0260*/  ULDC.64 UR6, c[0x0][0x588] ;  /* 0x0001620000067ab9 */ /* 0x000fe40000000a00 */
[----:B------:R-:W-:-:S04]  /*0270*/  ISETP.NE.U32.AND P0, PT, RZ, UR6, PT ;  /* 0x00000006ff007c0c */ /* 0x000fc8000bf05070 */
[----:B------:R-:W-:-:S13]  /*0280*/  ISETP.NE.AND.EX P0, PT, RZ, UR7, PT, P0 ;  /* 0x00000007ff007c0c */ /* 0x000fda000bf05300 */
[----:B------:R-:W-:Y:S05]  /*0290*/  @!P0 BRA `(.L_x_3) ;  /* 0x0000000000108947 */ /* 0x000fea0003800000 */
[----:B------:R-:W2:Y:S02]  /*02a0*/  LDG.E R6, desc[UR40][R2.64] ;  /* 0x0000002802067981 */ /* 0x000ea4000c1e1900 */
[----:B--2---:R-:W-:Y:S01]  /*02b0*/  FSETP.NEU.AND P1, PT, R6, RZ, PT ;  /* 0x000000ff0600720b */ /* 0x004fe20003f2d000 */
[----:B------:R-:W-:Y:S01]  /*02c0*/  IMAD.MOV.U32 R6, RZ, RZ, 0x1 ;  /* 0x00000001ff067424 */ /* 0x000fe200078e00ff */
[----:B------:R-:W-:Y:S11]  /*02d0*/  BRA `(.L_x_2) ;  /* 0x0000000000107947 */ /* 0x000ff60003800000 */
.L_x_3:
[----:B------:R-:W-:Y:S01]  /*02e0*/  ULDC UR6, c[0x0][0x580] ;  /* 0x0001600000067ab9 */ /* 0x000fe20000000800 */
[----:B------:R-:W-:Y:S01]  /*02f0*/  IMAD.MOV.U32 R6, RZ, RZ, 0x1 ;  /* 0x00000001ff067424 */ /* 0x000fe200078e00ff */
[----:B------:R-:W-:Y:S02]  /*0300*/  FSETP.NEU.AND P1, PT, RZ, UR6, PT ;  /* 0x00000006ff007c0b */ /* 0x000fe4000bf2d000 */
[----:B------:R-:W-:-:S11]  /*0310*/  CS2R R2, SRZ ;  /* 0x0000000000027805 */ /* 0x000fd6000001ff00 */
.L_x_2:
[----:B------:R-:W-:Y:S02]  /*0320*/  ISETP.NE.U32.AND P4, PT, R2, RZ, PT ;  /* 0x000000ff0200720c */ /* 0x000fe40003f85070 */
[----:B------:R-:W-:Y:S02]  /*0330*/  ISETP.NE.AND.EX P5, PT, RZ, UR5, PT, P2 ;  /* 0x00000005ff007c0c */ /* 0x000fe4000bfa5320 */
[----:B------:R-:W-:Y:S02]  /*0340*/  ISETP.NE.AND.EX P2, PT, R3, RZ, PT, P4 ;  /* 0x000000ff0300720c */ /* 0x000fe40003f45340 */
[----:B------:R-:W-:-:S11]  /*0350*/  PLOP3.LUT P0, PT, PT, PT, PT, 0x8, 0x0 ;  /* 0x000000000000781c */ /* 0x000fd60003f0e170 */
[----:B------:R-:W-:Y:S05]  /*0360*/  @P2 BRA P5, `(.L_x_4) ;  /* 0x0000000000342947 */ /* 0x000fea0002800000 */
[----:B------:R-:W-:-:S04]  /*0370*/  ISETP.NE.U32.AND P0, PT, RZ, UR4, PT ;  /* 0x00000004ff007c0c */ /* 0x000fc8000bf05070 */
[----:B------:R-:W-:-:S13]  /*0380*/  ISETP.NE.AND.EX P0, PT, RZ, UR5, PT, P0 ;  /* 0x00000005ff007c0c */ /* 0x000fda000bf05300 */
[----:B------:R-:W-:Y:S05]  /*0390*/  @!P0 BRA `(.L_x_5) ;  /* 0x0000000000248947 */ /* 0x000fea0003800000 */
[----:B------:R-:W-:Y:S02]  /*03a0*/  PRMT R6, R6, 0x9910, RZ ;  /* 0x0000991006067816 */ /* 0x000fe400000000ff */
[----:B------:R-:W-:Y:S02]  /*03b0*/  ISETP.NE.U32.AND P0, PT, R2, RZ, PT ;  /* 0x000000ff0200720c */ /* 0x000fe40003f05070 */
[----:B------:R-:W-:Y:S02]  /*03c0*/  ISETP.NE.AND P2, PT, R6, RZ, PT ;  /* 0x000000ff0600720c */ /* 0x000fe40003f45270 */
[----:B------:R-:W-:Y:S02]  /*03d0*/  ISETP.NE.AND.EX P0, PT, R3, RZ, PT, P0 ;  /* 0x000000ff0300720c */ /* 0x000fe40003f05300 */
[----:B------:R-:W-:-:S09]  /*03e0*/  SEL R2, RZ, 0xffffffff, P1 ;  /* 0xffffffffff027807 */ /* 0x000fd20000800000 */
[----:B------:R-:W-:-:S04]  /*03f0*/  @!P2 SEL R2, RZ, 0xffffffff, P0 ;  /* 0xffffffffff02a807 */ /* 0x000fc80000000000 */
[----:B------:R-:W-:-:S04]  /*0400*/  LOP3.LUT R2, R2, 0x1, RZ, 0xc0, !PT ;  /* 0x0000000102027812 */ /* 0x000fc800078ec0ff */
[----:B------:R-:W-:Y:S01]  /*0410*/  ISETP.EQ.U32.AND P0, PT, R2, 0x1, PT ;  /* 0x000000010200780c */ /* 0x000fe20003f02070 */
[----:B------:R-:W-:-:S12]  /*0420*/  BRA `(.L_x_4) ;  /* 0x0000000000047947 */ /* 0x000fd80003800000 */
.L_x_5:
[----:B------:R-:W-:-:S13]  /*0430*/  PLOP3.LUT P0, PT, P1, PT, PT, 0x8, 0x0 ;  /* 0x000000000000781c */ /* 0x000fda0000f0e170 */
.L_x_4:
[----:B------:R-:W1:Y:S02]  /*0440*/  SHFL.IDX PT, R2, R8, RZ, 0x1f ;  /* 0x00001fff08027589 */ /* 0x000e6400000e0000 */
[----:B-1----:R-:W-:-:S13]  /*0450*/  ISETP.NE.AND P1, PT, R2, RZ, PT ;  /* 0x000000ff0200720c */ /* 0x002fda0003f25270 */
[----:B------:R-:W-:Y:S05]  /*0460*/  @P1 BRA `(.L_x_6) ;  /* 0x0000000000581947 */ /* 0x000fea0003800000 */
[----:B------:R-:W1:Y:S01]  /*0470*/  S2UR UR8, SR_CgaCtaId ;  /* 0x00000000000879c3 */ /* 0x000e620000008800 */
[----:B------:R-:W-:Y:S01]  /*0480*/  UMOV UR4, 0x400 ;  /* 0x0000040000047882 */ /* 0x000fe20000000000 */
[----:B------:R-:W-:Y:S01]  /*0490*/  UMOV UR5, 0x1 ;  /* 0x0000000100057882 */ /* 0x000fe20000000000 */
[----:B------:R-:W-:Y:S01]  /*04a0*/  UMOV UR6, 0x4 ;  /* 0x0000000400067882 */ /* 0x000fe20000000000 */
[----:B------:R-:W-:Y:S01]  /*04b0*/  ELECT P1, URZ, PT ;  /* 0x00000000003f782f */ /* 0x000fe20003820000 */
[----:B------:R-:W-:-:S04]  /*04c0*/  UIADD3 UR6, -UR6, 0x100000, URZ ;  /* 0x0010000006067890 */ /* 0x000fc8000fffe13f */
[----:B------:R-:W-:Y:S02]  /*04d0*/  USHF.L.U32 UR7, UR6, 0xb, URZ ;  /* 0x0000000b06077899 */ /* 0x000fe4000800063f */
[----:B------:R-:W-:Y:S02]  /*04e0*/  USHF.L.U32 UR6, UR6, 0x1, URZ ;  /* 0x0000000106067899 */ /* 0x000fe4000800063f */
[----:B-1----:R-:W-:Y:S02]  /*04f0*/  ULEA UR8, UR8, UR4, 0x18 ;  /* 0x0000000408087291 */ /* 0x002fe4000f8ec03f */
[----:B------:R-:W-:-:S04]  /*0500*/  UIADD3 UR4, -UR5, 0x100000, URZ ;  /* 0x0010000005047890 */ /* 0x000fc8000fffe13f */
[----:B------:R-:W-:Y:S02]  /*0510*/  USHF.L.U32 UR5, UR4, 0xb, URZ ;  /* 0x0000000b04057899 */ /* 0x000fe4000800063f */
[----:B------:R-:W-:Y:S01]  /*0520*/  USHF.L.U32 UR4, UR4, 0x1, URZ ;  /* 0x0000000104047899 */ /* 0x000fe2000800063f */
[----:B------:R-:W1:Y:S11]  /*0530*/  FENCE.VIEW.ASYNC.S ;  /* 0x00000000000073c6 */ /* 0x000e760000000000 */
[----:B-1----:R1:W2:Y:S01]  /*0540*/  SYNCS.EXCH.64 URZ, [UR8], UR4 ;  /* 0x00000004083f75b2 */ /* 0x0022a20008000100 */
[----:B------:R1:W3:Y:S01]  /*0550*/  SYNCS.EXCH.64 URZ, [UR8+0x20], UR6 ;  /* 0x00002006083f75b2 */ /* 0x0002e20008000100 */
[----:B------:R1:W4:Y:S01]  /*0560*/  SYNCS.EXCH.64 URZ, [UR8+0x8], UR4 ;  /* 0x00000804083f75b2 */ /* 0x0003220008000100 */
[----:B------:R1:W1:Y:S01]  /*0570*/  SYNCS.EXCH.64 URZ, [UR8+0x28], UR6 ;  /* 0x00002806083f75b2 */ /* 0x0002620008000100 */
[----:B------:R1:W1:Y:S01]  /*0580*/  SYNCS.EXCH.64 URZ, [UR8+0x10], UR4 ;  /* 0x00001004083f75b2 */ /* 0x0002620008000100 */
[----:B------:R1:W1:Y:S01]  /*0590*/  SYNCS.EXCH.64 URZ, [UR8+0x30], UR6 ;  /* 0x00003006083f75b2 */ /* 0x0002620008000100 */
[----:B------:R1:W1:Y:S01]  /*05a0*/  SYNCS.EXCH.64 URZ, [UR8+0x18], UR4 ;  /* 0x00001804083f75b2 */ /* 0x0002620008000100 */
[----:B------:R1:W1:Y:S01]  /*05b0*/  SYNCS.EXCH.64 URZ, [UR8+0x38], UR6 ;  /* 0x00003806083f75b2 */ /* 0x0002620008000100 */
[----:B------:R-:W-:Y:S01]  /*05c0*/  NOP ;  /* 0x0000000000007918 */ /* 0x000fe20000000000 */
.L_x_6:
[----:B------:R-:W5:Y:S01]  /*05d0*/  SHFL.IDX PT, R3, R8, RZ, 0x1f ;  /* 0x00001fff08037589 */ /* 0x000f6200000e0000 */
[----:B------:R-:W1:Y:S01]  /*05e0*/  S2UR UR9, SR_CTAID.X ;  /* 0x00000000000979c3 */ /* 0x000e620000002500 */
[----:B------:R-:W-:Y:S01]  /*05f0*/  NOP ;  /* 0x0000000000007918 */ /* 0x000fe20000000000 */
[----:B-----5:R-:W-:Y:S02]  /*0600*/  ISETP.NE.AND P1, PT, R3, RZ, PT ;  /* 0x000000ff0300720c */ /* 0x020fe40003f25270 */
[----:B------:R-:W-:-:S04]  /*0610*/  SHF.R.S32.HI R3, RZ, 0x1f, R18 ;  /* 0x0000001fff037819 */ /* 0x000fc80000011412 */
[----:B------:R-:W-:-:S07]  /*0620*/  LEA.HI R3, R3, R18, RZ, 0x7 ;  /* 0x0000001203037211 */ /* 0x000fce00078f38ff */
[----:B-1----:R-:W-:Y:S05]  /*0630*/  @P1 BRA `(.L_x_7) ;  /* 0x0000000000581947 */ /* 0x002fea0003800000 */
[----:B------:R-:W1:Y:S01]  /*0640*/  S2UR UR5, SR_CgaCtaId ;  /* 0x00000000000579c3 */ /* 0x000e620000008800 */
[----:B------:R-:W-:Y:S01]  /*0650*/  UMOV UR4, 0x400 ;  /* 0x0000040000047882 */ /* 0x000fe20000000000 */
[----:B------:R-:W-:Y:S01]  /*0660*/  UMOV UR6, 0x20 ;  /* 0x0000002000067882 */ /* 0x000fe20000000000 */
[----:B------:R-:W-:Y:S01]  /*0670*/  UMOV UR7, 0x100 ;  /* 0x0000010000077882 */ /* 0x000fe20000000000 */
[----:B------:R-:W-:Y:S01]  /*0680*/  ELECT P1, URZ, PT ;  /* 0x00000000003f782f */ /* 0x000fe20003820000 */
[----:B-1----:R-:W-:Y:S02]  /*0690*/  ULEA UR8, UR5, UR4, 0x18 ;  /* 0x0000000405087291 */ /* 0x002fe4000f8ec03f */
[----:B------:R-:W-:-:S04]  /*06a0*/  UIADD3 UR4, -UR6, 0x100000, URZ ;  /* 0x0010000006047890 */ /* 0x000fc8000fffe13f */
[----:B------:R-:W-:Y:S02]  /*06b0*/  USHF.L.U32 UR5, UR4, 0xb, URZ ;  /* 0x0000000b04057899 */ /* 0x000fe4000800063f */
[----:B------:R-:W-:Y:S02]  /*06c0*/  USHF.L.U32 UR4, UR4, 0x1, URZ ;  /* 0x0000000104047899 */ /* 0x000fe4000800063f */
[----:B------:R-:W-:-:S04]  /*06d0*/  UIADD3 UR6, -UR7, 0x100000, URZ ;  /* 0x0010000007067890 */ /* 0x000fc8000fffe13f */
[----:B------:R-:W-:Y:S02]  /*06e0*/  USHF.L.U32 UR7, UR6, 0xb, URZ ;  /* 0x0000000b06077899 */ /* 0x000fe4000800063f */
[----:B------:R-:W-:Y:S01]  /*06f0*/  USHF.L.U32 UR6, UR6, 0x1, URZ ;  /* 0x0000000106067899 */ /* 0x000fe2000800063f */
[----:B------:R-:W1:Y:S03]  /*0700*/  FENCE.VIEW.ASYNC.S ;  /* 0x00000000000073c6 */ /* 0x000e660000000000 */
[----:B-1----:R1:W1:Y:S08]  /*0710*/  SYNCS.EXCH.64 URZ, [UR8+0x40], UR4 ;  /* 0x00004004083f75b2 */ /* 0x0022700008000100 */
[----:B------:R1:W1:Y:S01]  /*0720*/  SYNCS.EXCH.64 URZ, [UR8+0x60], UR6 ;  /* 0x00006006083f75b2 */ /* 0x0002620008000100 */
[----:B------:R1:W1:Y:S01]  /*0730*/  SYNCS.EXCH.64 URZ, [UR8+0x48], UR4 ;  /* 0x00004804083f75b2 */ /* 0x0002620008000100 */
[----:B------:R1:W1:Y:S01]  /*0740*/  SYNCS.EXCH.64 URZ, [UR8+0x68], UR6 ;  /* 0x00006806083f75b2 */ /* 0x0002620008000100 */
[----:B------:R1:W1:Y:S01]  /*0750*/  SYNCS.EXCH.64 URZ, [UR8+0x50], UR4 ;  /* 0x00005004083f75b2 */ /* 0x0002620008000100 */
[----:B------:R1:W1:Y:S01]  /*0760*/  SYNCS.EXCH.64 URZ, [UR8+0x70], UR6 ;  /* 0x00007006083f75b2 */ /* 0x0002620008000100 */
[----:B------:R1:W1:Y:S01]  /*0770*/  SYNCS.EXCH.64 URZ, [UR8+0x58], UR4 ;  /* 0x00005804083f75b2 */ /* 0x0002620008000100 */
[----:B------:R1:W1:Y:S01]  /*0780*/  SYNCS.EXCH.64 URZ, [UR8+0x78], UR6 ;  /* 0x00007806083f75b2 */ /* 0x0002620008000100 */
[----:B------:R-:W-:Y:S01]  /*0790*/  NOP ;  /* 0x0000000000007918 */ /* 0x000fe20000000000 */
.L_x_7:
[----:B------:R-:W-:Y:S01]  /*07a0*/  LOP3.LUT R3, R3, 0xffffff80, RZ, 0xc0, !PT ;  /* 0xffffff8003037812 */ /* 0x000fe200078ec0ff */
[----:B------:R-:W5:Y:S01]  /*07b0*/  S2R R6, SR_CTAID.Y ;  /* 0x0000000000067919 */ /* 0x000f620000002600 */
[----:B------:R-:W-:Y:S01]  /*07c0*/  SHF.R.S32.HI R11, RZ, 0x1f, R2 ;  /* 0x0000001fff0b7819 */ /* 0x000fe20000011402 */
[----:B-1----:R-:W-:Y:S01]  /*07d0*/  ULDC UR4, c[0x0][0x150] ;  /* 0x0000540000047ab9 */ /* 0x002fe20000000800 */
[----:B------:R-:W-:Y:S01]  /*07e0*/  I2FP.F32.U32 R13, UR9 ;  /* 0x00000009000d7c45 */ /* 0x000fe20008201000 */
[----:B------:R-:W-:Y:S01]  /*07f0*/  IMAD.IADD R10, R18, 0x1, -R3 ;  /* 0x00000001120a7824 */ /* 0x000fe200078e0a03 */
[----:B------:R1:W2:Y:S01]  /*0800*/  SHFL.IDX PT, R12, R8, RZ, 0x1f ;  /* 0x00001fff080c7589 */ /* 0x0002a200000e0000 */
[----:B------:R-:W-:Y:S01]  /*0810*/  LEA.HI R11, R11, R2, RZ, 0x2 ;  /* 0x000000020b0b7211 */ /* 0x000fe200078f10ff */
[----:B------:R-:W3:Y:S01]  /*0820*/  LDC R14, c[0x0][0x144] ;  /* 0x00005100ff0e7b82 */ /* 0x000ee20000000800 */
[----:B------:R-:W-:Y:S01]  /*0830*/  FMUL R13, R13, UR4 ;  /* 0x000000040d0d7c20 */ /* 0x000fe20008400000 */
[----:B------:R-:W-:-:S02]  /*0840*/  SHF.R.S32.HI R3, RZ, 0x1f, R10 ;  /* 0x0000001fff037819 */ /* 0x000fc4000001140a */
[----:B------:R-:W-:Y:S02]  /*0850*/  ELECT P1, URZ, PT ;  /* 0x00000000003f782f */ /* 0x000fe40003820000 */
[----:B------:R-:W-:Y:S01]  /*0860*/  LOP3.LUT R11, R11, 0x3ffffffc, RZ, 0xc0, !PT ;  /* 0x3ffffffc0b0b7812 */ /* 0x000fe200078ec0ff */
[----:B------:R-:W-:Y:S01]  /*0870*/  ULDC UR4, c[0x0][0x154] ;  /* 0x0000550000047ab9 */ /* 0x000fe20000000800 */
[----:B------:R-:W-:Y:S01]  /*0880*/  LEA.HI R3, R3, R10, RZ, 0x3 ;  /* 0x0000000a03037211 */ /* 0x000fe200078f18ff */
[----:B------:R-:W4:Y:S01]  /*0890*/  F2I.U32.TRUNC.NTZ R13, R13 ;  /* 0x0000000d000d7305 */ /* 0x000f22000020f000 */
[----:B------:R-:W-:Y:S01]  /*08a0*/  ISETP.NE.AND P4, PT, R0, RZ, PT ;  /* 0x000000ff0000720c */ /* 0x000fe20003f85270 */
[----:B------:R-:W-:Y:S01]  /*08b0*/  IMAD.IADD R11, R2, 0x1, -R11 ;  /* 0x00000001020b7824 */ /* 0x000fe200078e0a0b */
[--C-:B------:R-:W-:Y:S01]  /*08c0*/  SHF.R.S32.HI R9, RZ, 0x3, R3.reuse ;  /* 0x00000003ff097819 */ /* 0x100fe20000011403 */
[----:B------:R-:W-:Y:S01]  /*08d0*/  IMAD.MOV.U32 R88, RZ, RZ, 0x1 ;  /* 0x00000001ff587424 */ /* 0x000fe200078e00ff */
[----:B-1----:R-:W-:Y:S01]  /*08e0*/  SHF.R.S32.HI R8, RZ, 0x1f, R3 ;  /* 0x0000001fff087819 */ /* 0x002fe20000011403 */
[----:B------:R-:W-:Y:S01]  /*08f0*/  NOP ;  /* 0x0000000000007918 */ /* 0x000fe20000000000 */
[----:B------:R-:W-:-:S02]  /*0900*/  ISETP.EQ.OR P2, PT, R0, 0x3, !P4 ;  /* 0x000000030000780c */ /* 0x000fc40006742670 */
[----:B------:R-:W-:Y:S02]  /*0910*/  LEA.HI R8, R8, R9, RZ, 0x2 ;  /* 0x0000000908087211 */ /* 0x000fe400078f10ff */
[----:B------:R-:W-:Y:S02]  /*0920*/  ISETP.EQ.AND P2, PT, R7, RZ, P2 ;  /* 0x000000ff0700720c */ /* 0x000fe40001742270 */
[----:B------:R-:W-:Y:S02]  /*0930*/  LOP3.LUT R8, R8, 0xfffffffc, RZ, 0xc0, !PT ;  /* 0xfffffffc08087812 */ /* 0x000fe400078ec0ff */
[----:B--2---:R-:W-:Y:S01]  /*0940*/  ISETP.NE.OR P1, PT, R12, RZ, !P1 ;  /* 0x000000ff0c00720c */ /* 0x004fe20004f25670 */
[----:B----4-:R-:W-:Y:S01]  /*0950*/  IMAD.MOV R15, RZ, RZ, -R13 ;  /* 0x000000ffff0f7224 */ /* 0x010fe200078e0a0d */
[----:B------:R-:W-:Y:S01]  /*0960*/  SEL R22, RZ, 0x1, !P2 ;  /* 0x00000001ff167807 */ /* 0x000fe20005000000 */
[----:B------:R-:W-:Y:S01]  /*0970*/  IMAD.IADD R8, R9, 0x1, -R8 ;  /* 0x0000000109087824 */ /* 0x000fe200078e0a08 */
[----:B-----5:R-:W-:Y:S01]  /*0980*/  I2FP.F32.U32 R3, R6 ;  /* 0x0000000600037245 */ /* 0x020fe20000201000 */
[----:B------:R-:W1:Y:S02]  /*0990*/  LDC R9, c[0x0][0x148] ;  /* 0x00005200ff097b82 */ /* 0x000e640000000800 */
[----:B------:R-:W-:-:S02]  /*09a0*/  IMAD R8, R11, 0x4, R8 ;  /* 0x000000040b087824 */ /* 0x000fc400078e0208 */
[----:B------:R-:W-:Y:S01]  /*09b0*/  FMUL R12, R3, UR4 ;  /* 0x00000004030c7c20 */ /* 0x000fe20008400000 */
[----:B---3--:R-:W-:Y:S01]  /*09c0*/  IMAD R3, R14, R15, UR9 ;  /* 0x000000090e037e24 */ /* 0x008fe2000f8e020f */
[----:B------:R-:W-:Y:S01]  /*09d0*/  UMOV UR4, 0x20 ;  /* 0x0000002000047882 */ /* 0x000fe20000000000 */
[----:B------:R-:W-:Y:S01]  /*09e0*/  LEA.HI R2, R8, R8, RZ, 0x1 ;  /* 0x0000000808027211 */ /* 0x000fe200078f08ff */
[----:B------:R-:W-:Y:S01]  /*09f0*/  VOTEU.ALL UP0, P1 ;  /* 0x00000000003f7886 */ /* 0x000fe20000800000 */
[----:B------:R-:W2:Y:S01]  /*0a00*/  LDC R13, c[0x0][0x140] ;  /* 0x00005000ff0d7b82 */ /* 0x000ea20000000800 */
[----:B------:R-:W3:Y:S01]  /*0a10*/  F2I.U32.TRUNC.NTZ R12, R12 ;  /* 0x0000000c000c7305 */ /* 0x000ee2000020f000 */
[----:B------:R-:W-:Y:S01]  /*0a20*/  LOP3.LUT R11, R2, 0xfffffffe, RZ, 0xc0, !PT ;  /* 0xfffffffe020b7812 */ /* 0x000fe200078ec0ff */
[----:B------:R-:W-:Y:S01]  /*0a30*/  IMAD.SHL.U32 R89, R8, 0x4, RZ ;  /* 0x0000000408597824 */ /* 0x000fe200078e00ff */
[----:B------:R-:W-:Y:S01]  /*0a40*/  @!UP0 UMOV UR6, 0x400 ;  /* 0x0000040000068882 */ /* 0x000fe20000000000 */
[----:B------:R-:W-:-:S04]  /*0a50*/  @!UP0 UIADD3 UR4, -UR4, 0x100000, URZ ;  /* 0x0010000004048890 */ /* 0x000fc8000fffe13f */
[----:B------:R-:W-:Y:S02]  /*0a60*/  @!UP0 USHF.L.U32 UR5, UR4, 0xb, URZ ;  /* 0x0000000b04058899 */ /* 0x000fe4000800063f */
[----:B------:R-:W-:Y:S01]  /*0a70*/  @!UP0 USHF.L.U32 UR4, UR4, 0x1, URZ ;  /* 0x0000000104048899 */ /* 0x000fe2000800063f */
[C---:B------:R-:W-:Y:S01]  /*0a80*/  IMAD.IADD R2, R8.reuse, 0x1, -R11 ;  /* 0x0000000108027824 */ /* 0x040fe200078e0a0b */
[----:B------:R-:W4:Y:S01]  /*0a90*/  @!UP0 S2UR UR7, SR_CgaCtaId ;  /* 0x00000000000789c3 */ /* 0x000f220000008800 */
[----:B------:R-:W-:Y:S01]  /*0aa0*/  LOP3.LUT R89, R8, 0xc, R89, 0x78, !PT ;  /* 0x0000000c08597812 */ /* 0x000fe200078e7859 */
[----:B------:R-:W-:Y:S01]  /*0ab0*/  VOTEU.ALL UP1, P1 ;  /* 0x00000000003f7886 */ /* 0x000fe20000820000 */
[----:B------:R-:W-:Y:S01]  /*0ac0*/  VIADD R8, R7, 0xffffffff ;  /* 0xffffffff07087836 */ /* 0x000fe20000000000 */
[----:B------:R-:W-:Y:S01]  /*0ad0*/  ISETP.NE.AND P5, PT, R2, R3, PT ;  /* 0x000000030200720c */ /* 0x000fe20003fa5270 */
[----:B---3--:R-:W-:-:S04]  /*0ae0*/  IMAD.MOV R23, RZ, RZ, -R12 ;  /* 0x000000ffff177224 */ /* 0x008fc800078e0a0c */
[----:B-1----:R-:W-:Y:S01]  /*0af0*/  IMAD R11, R9, R23, R6 ;  /* 0x00000017090b7224 */ /* 0x002fe200078e0206 */
[----:B--2---:R-:W-:-:S07]  /*0b00*/  ISETP.EQ.U32.AND P2, PT, R13, 0x1, PT ;  /* 0x000000010d00780c */ /* 0x004fce0003f42070 */
[----:B------:R-:W-:-:S04]  /*0b10*/  @P5 LEA.HI R2, R89, R89, RZ, 0x1 ;  /* 0x0000005959025211 */ /* 0x000fc800078f08ff */
[----:B------:R-:W-:Y:S01]  /*0b20*/  @P5 SHF.R.S32.HI R2, RZ, 0x1, R2 ;  /* 0x00000001ff025819 */ /* 0x000fe20000011402 */
[----:B----4-:R-:W-:-:S03]  /*0b30*/  @!UP0 ULEA UR6, UR7, UR6, 0x18 ;  /* 0x0000000607068291 */ /* 0x010fc6000f8ec03f */
[----:B------:R-:W-:Y:S01]  /*0b40*/  @P5 ISETP.NE.AND P6, PT, R2, R11, PT ;  /* 0x0000000b0200520c */ /* 0x000fe20003fc5270 */
[----:B------:R-:W-:Y:S01]  /*0b50*/  VOTEU.ALL UP0, P1 ;  /* 0x00000000003f7886 */ /* 0x000fe20000800000 */
[----:B------:R-:W-:Y:S02]  /*0b60*/  LOP3.LUT P1, RZ, R10, 0x7, RZ, 0xc0, !PT ;  /* 0x000000070aff7812 */ /* 0x000fe4000782c0ff */
[----:B------:R-:W-:Y:S02]  /*0b70*/  @P5 SEL R88, RZ, 0x1, P6 ;  /* 0x00000001ff585807 */ /* 0x000fe40003000000 */
[----:B------:R-:W-:Y:S02]  /*0b80*/  ISETP.NE.AND P5, PT, R7, RZ, PT ;  /* 0x000000ff0700720c */ /* 0x000fe40003fa5270 */
[----:B------:R-:W-:Y:S02]  /*0b90*/  ISETP.LT.U32.AND P1, PT, R89, 0x2, !P1 ;  /* 0x000000025900780c */ /* 0x000fe40004f21070 */
[----:B------:R-:W-:Y:S01]  /*0ba0*/  ISETP.EQ.AND P6, PT, R0, 0x2, !P5 ;  /* 0x000000020000780c */ /* 0x000fe20006fc2270 */
[----:B------:R-:W1:Y:S02]  /*0bb0*/  FENCE.VIEW.ASYNC.S ;  /* 0x00000000000073c6 */ /* 0x000e640000000000 */
[----:B-1----:R1:W2:Y:S01]  /*0bc0*/  @!UP0 SYNCS.EXCH.64 URZ, [UR6+0x80], UR4 ;  /* 0x00008004063f85b2 */ /* 0x0022a20008000100 */
[----:B------:R-:W-:-:S02]  /*0bd0*/  SEL R11, RZ, 0x1, !P1 ;  /* 0x00000001ff0b7807 */ /* 0x000fc40004800000 */
[----:B------:R-:W-:Y:S02]  /*0be0*/  ISETP.GE.U32.AND P1, PT, R8, 0x2, PT ;  /* 0x000000020800780c */ /* 0x000fe40003f26070 */
[----:B------:R-:W-:Y:S02]  /*0bf0*/  SEL R19, RZ, 0x1, !P6 ;  /* 0x00000001ff137807 */ /* 0x000fe40007000000 */
[----:B------:R-:W-:Y:S02]  /*0c00*/  LOP3.LUT R88, R88, R11, RZ, 0xc0, !PT ;  /* 0x0000000b58587212 */ /* 0x000fe400078ec0ff */
[----:B------:R-:W-:Y:S02]  /*0c10*/  SEL R19, R19, 0x2, P1 ;  /* 0x0000000213137807 */ /* 0x000fe40000800000 */
[----:B------:R-:W-:Y:S01]  /*0c20*/  SEL R22, R22, 0x2, P1 ;  /* 0x0000000216167807 */ /* 0x000fe20000800000 */
[----:B------:R1:W3:Y:S01]  /*0c30*/  @!UP1 SYNCS.EXCH.64 URZ, [UR6+0x88], UR4 ;  /* 0x00008804063f95b2 */ /* 0x0002e20008000100 */
[----:B------:R-:W-:Y:S01]  /*0c40*/  NOP ;  /* 0x0000000000007918 */ /* 0x000fe20000000000 */
[----:B------:R-:W-:Y:S05]  /*0c50*/  @!P2 BRA `(.L_x_8) ;  /* 0x000000000008a947 */ /* 0x000fea0003800000 */
[----:B--23--:R-:W-:Y:S01]  /*0c60*/  UCGABAR_ARV ;  /* 0x00000000000079c7 */ /* 0x00cfe20008000000 */
[----:B------:R-:W-:Y:S05]  /*0c70*/  BRA `(.L_x_9) ;  /* 0x0000000000047947 */ /* 0x000fea0003800000 */
.L_x_8:
[----:B--23--:R-:W-:Y:S01]  /*0c80*/  NOP ;  /* 0x0000000000007918 */ /* 0x00cfe20000000000 */
.L_x_9:
[----:B------:R-:W2:Y:S01]  /*0c90*/  LDC R2, c[0x0][0x904] ;  /* 0x00024100ff027b82 */ /* 0x000ea20000000800 */
[----:B------:R-:W-:Y:S02]  /*0ca0*/  IMAD.U32 R10, RZ, RZ, UR9 ;  /* 0x00000009ff0a7e24 */ /* 0x000fe4000f8e00ff */
[----:B------:R-:W-:Y:S01]  /*0cb0*/  IMAD.MOV.U32 R11, RZ, RZ, RZ ;  /* 0x000000ffff0b7224 */ /* 0x000fe200078e00ff */
[----:B--2---:R-:W-:-:S04]  /*0cc0*/  ISETP.NE.AND P1, PT, R2, 0x1, PT ;  /* 0x000000010200780c */ /* 0x004fc80003f25270 */
[----:B------:R-:W-:-:S09]  /*0cd0*/  P2R R7, PR, RZ, 0x2 ;  /* 0x00000002ff077803 */ /* 0x000fd20000000000 */
[----:B------:R-:W2:Y:S01]  /*0ce0*/  @P1 LDC R17, c[0x0][0x10] ;  /* 0x00000400ff111b82 */ /* 0x000ea20000000800 */
[----:B------:R-:W-:Y:S01]  /*0cf0*/  @P1 IMAD.MOV.U32 R7, RZ, RZ, RZ ;  /* 0x000000ffff071224 */ /* 0x000fe200078e00ff */
[----:B------:R-:W-:-:S06]  /*0d00*/  @P1 MOV R15, RZ ;  /* 0x000000ff000f1202 */ /* 0x000fcc0000000f00 */
[----:B------:R-:W3:Y:S01]  /*0d10*/  @!P1 LDC R13, c[0x0][0xc] ;  /* 0x00000300ff0d9b82 */ /* 0x000ee20000000800 */
[----:B-1----:R-:W-:Y:S01]  /*0d20*/  ULDC UR4, c[0x0][0xc] ;  /* 0x0000030000047ab9 */ /* 0x002fe20000000800 */
[----:B------:R-:W-:Y:S01]  /*0d30*/  ULDC UR5, c[0x0][0x10] ;  /* 0x0000040000057ab9 */ /* 0x000fe20000000800 */
[----:B------:R-:W-:Y:S01]  /*0d40*/  ULDC UR6, c[0x0][0x14] ;  /* 0x0000050000067ab9 */ /* 0x000fe20000000800 */
[----:B------:R-:W-:-:S04]  /*0d50*/  UIMAD.WIDE.U32 UR4, UR4, UR5, URZ ;  /* 0x00000005040472a5 */ /* 0x000fc8000f8e003f */
[----:B------:R-:W-:Y:S02]  /*0d60*/  UIMAD.WIDE.U32 UR38, UR4, UR6, URZ ;  /* 0x00000006042672a5 */ /* 0x000fe4000f8e003f */
[----:B------:R-:W-:-:S04]  /*0d70*/  UIMAD UR37, UR5, UR6, URZ ;  /* 0x00000006052572a4 */ /* 0x000fc8000f8e023f */
[----:B------:R-:W-:Y:S01]  /*0d80*/  UIADD3 UR37, UR39, UR37, URZ ;  /* 0x0000002527257290 */ /* 0x000fe2000fffe03f */
[----:B--2---:R-:W-:-:S04]  /*0d90*/  @P1 IMAD.WIDE.U32 R16, R17, UR9, R6 ;  /* 0x0000000911101c25 */ /* 0x004fc8000f8e0006 */
[----:B------:R-:W-:Y:S02]  /*0da0*/  @P1 IMAD.IADD R17, R17, 0x1, R15 ;  /* 0x0000000111111824 */ /* 0x000fe400078e020f */
[----:B---3--:R-:W-:-:S04]  /*0db0*/  @!P1 IMAD.WIDE.U32 R10, R6, R13, R10 ;  /* 0x0000000d060a9225 */ /* 0x008fc800078e000a */
[----:B------:R-:W-:Y:S02]  /*0dc0*/  @!P1 IMAD.MOV.U32 R16, RZ, RZ, R10 ;  /* 0x000000ffff109224 */ /* 0x000fe400078e000a */
[----:B------:R-:W-:Y:S01]  /*0dd0*/  @!P1 IMAD.MOV.U32 R17, RZ, RZ, R11 ;  /* 0x000000ffff119224 */ /* 0x000fe200078e000b */
[----:B------:R-:W-:Y:S06]  /*0de0*/  @!P2 BRA `(.L_x_10) ;  /* 0x00000000000ca947 */ /* 0x000fec0003800000 */
[----:B------:R-:W-:Y:S01]  /*0df0*/  UCGABAR_WAIT ;  /* 0x0000000000007dc7 */ /* 0x000fe20008000000 */
[----:B------:R-:W-:Y:S01]  /*0e00*/  CCTL.IVALL ;  /* 0x00000000ff00798f */ /* 0x000fe20002000000 */
[----:B------:R-:W-:Y:S05]  /*0e10*/  BRA `(.L_x_11) ;  /* 0x0000000000047947 */ /* 0x000fea0003800000 */
.L_x_10:
[----:B------:R-:W-:Y:S06]  /*0e20*/  BAR.SYNC.DEFER_BLOCKING 0x0 ;  /* 0x0000000000007b1d */ /* 0x000fec0000010000 */
.L_x_11:
[----:B------:R-:W1:Y:S01]  /*0e30*/  S2UR UR36, SR_CgaCtaId ;  /* 0x00000000002479c3 */ /* 0x000e620000008800 */
[----:B------:R-:W-:Y:S04]  /*0e40*/  BSSY B6, `(.L_x_12) ;  /* 0x0000760000067945 */ /* 0x000fe80003800000 */
[----:B------:R-:W-:Y:S05]  /*0e50*/  @!P5 BRA `(.L_x_13) ;  /* 0x0000004c008cd947 */ /* 0x000fea0003800000 */
[----:B------:R-:W-:-:S13]  /*0e60*/  ISETP.GT.U32.AND P0, PT, R8, 0x1, PT ;  /* 0x000000010800780c */ /* 0x000fda0003f04070 */
[----:B------:R-:W-:Y:S05]  /*0e70*/  @P0 BRA `(.L_x_14) ;  /* 0x0000007400700947 */ /* 0x000fea0003800000 */
[----:B------:R-:W-:Y:S01]  /*0e80*/  ULDC.64 UR4, c[0x0][0x8f8] ;  /* 0x00023e0000047ab9 */ /* 0x000fe20000000a00 */
[----:B------:R-:W-:Y:S01]  /*0e90*/  UMOV UR47, 0xffffffff ;  /* 0xffffffff002f7882 */ /* 0x000fe20000000000 */
[----:B------:R-:W-:Y:S01]  /*0ea0*/  ISETP.GE.U32.AND P0, PT, R16, UR4, PT ;  /* 0x0000000410007c0c */ /* 0x000fe2000bf06070 */
[----:B------:R-:W-:Y:S01]  /*0eb0*/  IMAD.MOV.U32 R97, RZ, RZ, -0x1 ;  /* 0xffffffffff617424 */ /* 0x000fe200078e00ff */
[----:B------:R-:W-:Y:S01]  /*0ec0*/  PRMT R90, RZ, 0x7610, R90 ;  /* 0x00007610ff5a7816 */ /* 0x000fe2000000005a */
[----:B------:R-:W-:Y:S01]  /*0ed0*/  IMAD.MOV.U32 R99, RZ, RZ, -0x1 ;  /* 0xffffffffff637424 */ /* 0x000fe200078e00ff */
[----:B------:R-:W-:Y:S02]  /*0ee0*/  ISETP.GE.U32.AND.EX P0, PT, R17, UR5, PT, P0 ;  /* 0x0000000511007c0c */ /* 0x000fe4000bf06100 */
[----:B------:R-:W-:-:S11]  /*0ef0*/  PRMT R0, RZ, 0x7610, R0 ;  /* 0x00007610ff007816 */ /* 0x000fd60000000000 */
[----:B------:R-:W-:Y:S05]  /*0f00*/  @P0 BRA `(.L_x_15) ;  /* 0x00000004002c0947 */ /* 0x000fea0003800000 */
[----:B------:R-:W2:Y:S01]  /*0f10*/  LDC.64 R20, c[0x0][0x8d0] ;  /* 0x00023400ff147b82 */ /* 0x000ea20000000a00 */
[----:B------:R-:W-:Y:S02]  /*0f20*/  IMAD.MOV.U32 R4, RZ, RZ, R16 ;  /* 0x000000ffff047224 */ /* 0x000fe400078e0010 */
[----:B------:R-:W-:-:S05]  /*0f30*/  IMAD.MOV.U32 R5, RZ, RZ, R17 ;  /* 0x000000ffff057224 */ /* 0x000fca00078e0011 */
[----:B------:R-:W3:Y:S08]  /*0f40*/  LDC R0, c[0x0][0x8d8] ;  /* 0x00023600ff007b82 */ /* 0x000ef00000000800 */
[----:B------:R-:W4:Y:S01]  /*0f50*/  LDC.64 R24, c[0x0][0x8c8] ;  /* 0x00023200ff187b82 */ /* 0x000f220000000a00 */
[----:B--2---:R-:W-:-:S04]  /*0f60*/  ISETP.NE.U32.AND P0, PT, R20, RZ, PT ;  /* 0x000000ff1400720c */ /* 0x004fc80003f05070 */
[----:B------:R-:W-:-:S13]  /*0f70*/  ISETP.NE.AND.EX P0, PT, R21, RZ, PT, P0 ;  /* 0x000000ff1500720c */ /* 0x000fda0003f05300 */
[----:B---34-:R-:W-:Y:S05]  /*0f80*/  @!P0 BRA `(.L_x_16) ;  /* 0x0000000000288947 */ /* 0x018fea0003800000 */
[----:B------:R-:W2:Y:S02]  /*0f90*/  LDC R13, c[0x0][0x8dc] ;  /* 0x00023700ff0d7b82 */ /* 0x000ea40000000800 */
[----:B--2---:R-:W-:-:S05]  /*0fa0*/  IADD3 R13, P0, R16, R13, RZ ;  /* 0x0000000d100d7210 */ /* 0x004fca0007f1e0ff */
[----:B------:R-:W-:-:S04]  /*0fb0*/  IMAD.X R15, RZ, RZ, R17, P0 ;  /* 0x000000ffff0f7224 */ /* 0x000fc800000e0611 */
[----:B------:R-:W-:-:S04]  /*0fc0*/  IMAD.WIDE.U32 R4, R15, R20, RZ ;  /* 0x000000140f047225 */ /* 0x000fc800078e00ff */
[----:B------:R-:W-:-:S04]  /*0fd0*/  IMAD.WIDE.U32 R10, P0, R13, R21, R4 ;  /* 0x000000150d0a7225 */ /* 0x000fc80007800004 */
[----:B------:R-:W-:-:S04]  /*0fe0*/  IMAD.WIDE.U32 R4, R13, R20, RZ ;  /* 0x000000140d047225 */ /* 0x000fc800078e00ff */
[----:B------:R-:W-:Y:S01]  /*0ff0*/  IMAD.X R13, RZ, RZ, RZ, P0 ;  /* 0x000000ffff0d7224 */ /* 0x000fe200000e06ff */
[----:B------:R-:W-:Y:S01]  /*1000*/  IADD3 RZ, P0, R5, R10, RZ ;  /* 0x0000000a05ff7210 */ /* 0x000fe20007f1e0ff */
[----:B------:R-:W-:-:S04]  /*1010*/  IMAD.MOV.U32 R12, RZ, RZ, R11 ;  /* 0x000000ffff0c7224 */ /* 0x000fc800078e000b */
[----:B------:R-:W-:-:S08]  /*1020*/  IMAD.WIDE.U32.X R4, R15, R21, R12, P0 ;  /* 0x000000150f047225 */ /* 0x000fd000000e040c */
.L_x_16:
[----:B------:R-:W2:Y:S01]  /*1030*/  LDC.64 R26, c[0x0][0x8e8] ;  /* 0x00023a00ff1a7b82 */ /* 0x000ea20000000a00 */
[-CC-:B------:R-:W-:Y:S01]  /*1040*/  SHF.R.U64 R29, R4, R0.reuse, R5.reuse ;  /* 0x00000000041d7219 */ /* 0x180fe20000001205 */
[----:B------:R-:W-:Y:S01]  /*1050*/  IMAD R28, R9, R23, R6 ;  /* 0x00000017091c7224 */ /* 0x000fe200078e0206 */
[----:B------:R-:W-:Y:S01]  /*1060*/  SHF.R.U32.HI R0, RZ, R0, R5 ;  /* 0x00000000ff007219 */ /* 0x000fe20000011605 */
[----:B------:R-:W-:Y:S01]  /*1070*/  IMAD.MOV.U32 R30, RZ, RZ, 0x1 ;  /* 0x00000001ff1e7424 */ /* 0x000fe200078e00ff */
[----:B------:R-:W-:-:S03]  /*1080*/  IADD3 R7, P0, RZ, -R29, RZ ;  /* 0x8000001dff077210 */ /* 0x000fc60007f1e0ff */
[----:B------:R-:W3:Y:S02]  /*1090*/  LDC R8, c[0x0][0x8c0] ;  /* 0x00023000ff087b82 */ /* 0x000ee40000000800 */
[----:B------:R-:W-:-:S04]  /*10a0*/  IMAD.X R5, RZ, RZ, ~R0, P0 ;  /* 0x000000ffff057224 */ /* 0x000fc800000e0e00 */
[-C--:B------:R-:W-:Y:S02]  /*10b0*/  IMAD R0, R5, R24.reuse, RZ ;  /* 0x0000001805007224 */ /* 0x080fe400078e02ff */
[----:B------:R-:W4:Y:S01]  /*10c0*/  LDC R11, c[0x0][0x8b0] ;  /* 0x00022c00ff0b7b82 */ /* 0x000f220000000800 */
[----:B------:R-:W-:-:S04]  /*10d0*/  IMAD.WIDE.U32 R4, R7, R24, R16 ;  /* 0x0000001807047225 */ /* 0x000fc800078e0010 */
[----:B------:R-:W-:Y:S02]  /*10e0*/  IMAD R7, R7, R25, R0 ;  /* 0x0000001907077224 */ /* 0x000fe400078e0200 */
[----:B------:R-:W-:Y:S01]  /*10f0*/  IMAD.MOV.U32 R0, RZ, RZ, -0x1 ;  /* 0xffffffffff007424 */ /* 0x000fe200078e00ff */
[----:B------:R-:W5:Y:S01]  /*1100*/  LDC R21, c[0x0][0x900] ;  /* 0x00024000ff157b82 */ /* 0x000f620000000800 */
[----:B------:R-:W-:Y:S01]  /*1110*/  IMAD.IADD R5, R5, 0x1, R7 ;  /* 0x0000000105057824 */ /* 0x000fe200078e0207 */
[----:B--2---:R-:W-:-:S04]  /*1120*/  ISETP.NE.U32.AND P0, PT, R26, RZ, PT ;  /* 0x000000ff1a00720c */ /* 0x004fc80003f05070 */
[----:B------:R-:W-:Y:S02]  /*1130*/  ISETP.NE.AND.EX P0, PT, R27, RZ, PT, P0 ;  /* 0x000000ff1b00720c */ /* 0x000fe40003f05300 */
[----:B------:R-:W2:Y:S01]  /*1140*/  LDC R15, c[0x0][0x8a8] ;  /* 0x00022a00ff0f7b82 */ /* 0x000ea20000000800 */
[-CC-:B---3--:R-:W-:Y:S02]  /*1150*/  SHF.R.U64 R13, R4, R8.reuse, R5.reuse ;  /* 0x00000008040d7219 */ /* 0x188fe40000001205 */
[----:B------:R-:W-:-:S05]  /*1160*/  SHF.R.U32.HI R4, RZ, R8, R5 ;  /* 0x00000008ff047219 */ /* 0x000fca0000011605 */
[----:B------:R-:W3:Y:S01]  /*1170*/  LDC R12, c[0x0][0x8f0] ;  /* 0x00023c00ff0c7b82 */ /* 0x000ee20000000800 */
[-CC-:B----4-:R-:W-:Y:S02]  /*1180*/  SHF.R.U64 R25, R13, R11.reuse, R4.reuse ;  /* 0x0000000b0d197219 */ /* 0x190fe40000001204 */
[----:B------:R-:W-:-:S05]  /*1190*/  SHF.R.U32.HI R4, RZ, R11, R4 ;  /* 0x0000000bff047219 */ /* 0x000fca0000011604 */
[----:B------:R-:W4:Y:S01]  /*11a0*/  LDC R14, c[0x0][0x8e0] ;  /* 0x00023800ff0e7b82 */ /* 0x000f220000000800 */
[-CC-:B-----5:R-:W-:Y:S02]  /*11b0*/  SHF.R.U64 R24, R25, R21.reuse, R4.reuse ;  /* 0x0000001519187219 */ /* 0x1a0fe40000001204 */
[-C--:B------:R-:W-:Y:S02]  /*11c0*/  SHF.L.U32 R0, R0, R21.reuse, RZ ;  /* 0x0000001500007219 */ /* 0x080fe400000006ff */
[----:B------:R-:W-:Y:S01]  /*11d0*/  SHF.R.U32.HI R5, RZ, R21, R4 ;  /* 0x00000015ff057219 */ /* 0x000fe20000011604 */
[----:B------:R-:W-:Y:S01]  /*11e0*/  IMAD.MOV.U32 R4, RZ, RZ, R24 ;  /* 0x000000ffff047224 */ /* 0x000fe200078e0018 */
[----:B------:R-:W-:Y:S01]  /*11f0*/  LOP3.LUT R10, RZ, R0, RZ, 0x33, !PT ;  /* 0x00000000ff0a7212 */ /* 0x000fe200078e33ff */
[----:B------:R-:W1:Y:S01]  /*1200*/  LDC R20, c[0x0][0x8b8] ;  /* 0x00022e00ff147b82 */ /* 0x000e620000000800 */
[----:B------:R-:W-:Y:S05]  /*1210*/  @!P0 BRA `(.L_x_17) ;  /* 0x0000000000288947 */ /* 0x000fea0003800000 */
[----:B------:R-:W5:Y:S02]  /*1220*/  LDC R9, c[0x0][0x8f4] ;  /* 0x00023d00ff097b82 */ /* 0x000f640000000800 */
[----:B-----5:R-:W-:-:S05]  /*1230*/  IADD3 R9, P0, R24, R9, RZ ;  /* 0x0000000918097210 */ /* 0x020fca0007f1e0ff */
[----:B------:R-:W-:-:S04]  /*1240*/  IMAD.X R11, RZ, RZ, R5, P0 ;  /* 0x000000ffff0b7224 */ /* 0x000fc800000e0605 */
[----:B------:R-:W-:-:S04]  /*1250*/  IMAD.WIDE.U32 R4, R11, R26, RZ ;  /* 0x0000001a0b047225 */ /* 0x000fc800078e00ff */
[----:B------:R-:W-:-:S04]  /*1260*/  IMAD.WIDE.U32 R6, P0, R9, R27, R4 ;  /* 0x0000001b09067225 */ /* 0x000fc80007800004 */
[----:B------:R-:W-:Y:S01]  /*1270*/  IMAD.WIDE.U32 R4, R9, R26, RZ ;  /* 0x0000001a09047225 */ /* 0x000fe200078e00ff */
[----:B------:R-:W-:-:S03]  /*1280*/  MOV R8, R7 ;  /* 0x0000000700087202 */ /* 0x000fc60000000f00 */
[----:B------:R-:W-:Y:S01]  /*1290*/  IMAD.X R9, RZ, RZ, RZ, P0 ;  /* 0x000000ffff097224 */ /* 0x000fe200000e06ff */
[----:B------:R-:W-:-:S05]  /*12a0*/  IADD3 RZ, P0, R5, R6, RZ ;  /* 0x0000000605ff7210 */ /* 0x000fca0007f1e0ff */
[----:B------:R-:W-:-:S08]  /*12b0*/  IMAD.WIDE.U32.X R4, R11, R27, R8, P0 ;  /* 0x0000001b0b047225 */ /* 0x000fd000000e0408 */
.L_x_17:
[----:B---3--:R-:W-:Y:S01]  /*12c0*/  SHF.R.U64 R4, R4, R12, R5 ;  /* 0x0000000c04047219 */ /* 0x008fe20000001205 */
[----:B--2---:R-:W-:Y:S01]  /*12d0*/  VIADD R6, R15, 0xffffffff ;  /* 0xffffffff0f067836 */ /* 0x004fe20000000000 */
[----:B------:R-:W-:Y:S02]  /*12e0*/  SHF.L.U32 R0, R30, R21, RZ ;  /* 0x000000151e007219 */ /* 0x000fe400000006ff */
[----:B------:R-:W-:Y:S01]  /*12f0*/  LOP3.LUT R5, R25, R10, RZ, 0xc0, !PT ;  /* 0x0000000a19057212 */ /* 0x000fe200078ec0ff */
[----:B------:R-:W-:Y:S01]  /*1300*/  IMAD.MOV R7, RZ, RZ, -R4 ;  /* 0x000000ffff077224 */ /* 0x000fe200078e0a04 */
[----:B------:R-:W-:Y:S02]  /*1310*/  SEL R3, R3, R28, !P1 ;  /* 0x0000001c03037207 */ /* 0x000fe40004800000 */
[----:B------:R-:W-:Y:S01]  /*1320*/  LOP3.LUT R6, R13, R6, RZ, 0xc0, !PT ;  /* 0x000000060d067212 */ /* 0x000fe200078ec0ff */
[----:B------:R-:W-:Y:S01]  /*1330*/  IMAD R4, R0, R4, R5 ;  /* 0x0000000400047224 */ /* 0x000fe200078e0205 */
[----:B------:R-:W-:Y:S01]  /*1340*/  R2UR UR47, R29 ;  /* 0x000000001d2f72ca */ /* 0x000fe200000e0000 */
[----:B----4-:R-:W-:-:S02]  /*1350*/  IMAD R0, R7, R14, R24 ;  /* 0x0000000e07007224 */ /* 0x010fc400078e0218 */
[----:B-1----:R-:W-:Y:S02]  /*1360*/  IMAD R3, R4, R20, R3 ;  /* 0x0000001404037224 */ /* 0x002fe400078e0203 */
[----:B------:R-:W-:Y:S02]  /*1370*/  IMAD R0, R0, R15, R6 ;  /* 0x0000000f00007224 */ /* 0x000fe400078e0206 */
[----:B------:R-:W-:-:S03]  /*1380*/  IMAD.MOV.U32 R4, RZ, RZ, 0x1 ;  /* 0x00000001ff047424 */ /* 0x000fc600078e00ff */
[----:B------:R-:W-:Y:S02]  /*1390*/  SEL R99, R0, R3, !P1 ;  /* 0x0000000300637207 */ /* 0x000fe40004800000 */
[----:B------:R-:W-:Y:S02]  /*13a0*/  SEL R97, R3, R0, !P1 ;  /* 0x0000000003617207 */ /* 0x000fe40004800000 */
[----:B------:R-:W-:-:S07]  /*13b0*/  PRMT R0, R4, 0x7610, R0 ;  /* 0x0000761004007816 */ /* 0x000fce0000000000 */
.L_x_15:
[----:B------:R-:W-:-:S08]  /*13c0*/  NOP ;  /* 0x0000000000007918 */ /* 0x000fd00000000000 */
[----:B------:R-:W2:Y:S02]  /*13d0*/  USETMAXREG.TRY_ALLOC.CTAPOOL UP0, 0xe8 ;  /* 0x000000e8000079c8 */ /* 0x000ea40008000600 */
[----:B--2---:R-:W-:-:S13]  /*13e0*/  PLOP3.LUT P0, PT, PT, PT, UP0, 0x80, 0x0 ;  /* 0x000000000000781c */ /* 0x004fda0003f0f008 */
[----:B------:R-:W-:Y:S05]  /*13f0*/  @!P0 BRA `(.L_x_15) ;  /* 0xfffffffc00f08947 */ /* 0x000fea000383ffff */
[----:B------:R-:W-:Y:S02]  /*1400*/  ULDC.64 UR4, c[0x0][0x590] ;  /* 0x0001640000047ab9 */ /* 0x000fe40000000a00 */
[----:B------:R-:W-:Y:S02]  /*1410*/  IMAD.U32 R103, RZ, RZ, UR4 ;  /* 0x00000004ff677e24 */ /* 0x000fe4000f8e00ff */
[----:B------:R-:W-:-:S03]  /*1420*/  IMAD.U32 R105, RZ, RZ, UR5 ;  /* 0x00000005ff697e24 */ /* 0x000fc6000f8e00ff */
[----:B------:R-:W-:-:S04]  /*1430*/  ISETP.NE.U32.AND P0, PT, R103, RZ, PT ;  /* 0x000000ff6700720c */ /* 0x000fc80003f05070 */
[----:B------:R-:W-:-:S13]  /*1440*/  ISETP.NE.AND.EX P0, PT, R105, RZ, PT, P0 ;  /* 0x000000ff6900720c */ /* 0x000fda0003f05300 */
[----:B------:R-:W-:Y:S05]  /*1450*/  @P0 BRA `(.L_x_18) ;  /* 0x00000000002c0947 */ /* 0x000fea0003800000 */
[----:B------:R-:W-:Y:S02]  /*1460*/  ULDC.64 UR4, c[0x0][0x588] ;  /* 0x0001620000047ab9 */ /* 0x000fe40000000a00 */
[----:B------:R-:W-:-:S04]  /*1470*/  ISETP.NE.U32.AND P0, PT, RZ, UR4, PT ;  /* 0x00000004ff007c0c */ /* 0x000fc8000bf05070 */
[----:B------:R-:W-:-:S13]  /*1480*/  ISETP.NE.AND.EX P0, PT, RZ, UR5, PT, P0 ;  /* 0x00000005ff007c0c */ /* 0x000fda000bf05300 */
[----:B------:R-:W-:Y:S05]  /*1490*/  @!P0 BRA `(.L_x_19) ;  /* 0x0000000000108947 */ /* 0x000fea0003800000 */
[----:B------:R-:W2:Y:S02]  /*14a0*/  LDC.64 R92, c[0x0][0x588] ;  /* 0x00016200ff5c7b82 */ /* 0x000ea40000000a00 */
[----:B--2---:R2:W5:Y:S01]  /*14b0*/  LDG.E R92, desc[UR40][R92.64] ;  /* 0x000000285c5c7981 */ /* 0x004562000c1e1900 */
[----:B------:R-:W-:Y:S01]  /*14c0*/  IMAD.MOV.U32 R90, RZ, RZ, 0x1 ;  /* 0x00000001ff5a7424 */ /* 0x000fe200078e00ff */
[----:B------:R-:W-:Y:S06]  /*14d0*/  BRA `(.L_x_18) ;  /* 0x00000000000c7947 */ /* 0x000fec0003800000 */
.L_x_19:
[----:B------:R-:W-:Y:S01]  /*14e0*/  ULDC UR4, c[0x0][0x580] ;  /* 0x0001600000047ab9 */ /* 0x000fe20000000800 */
[----:B------:R-:W-:Y:S02]  /*14f0*/  IMAD.MOV.U32 R90, RZ, RZ, 0x1 ;  /* 0x00000001ff5a7424 */ /* 0x000fe400078e00ff */
[----:B------:R-:W-:-:S07]  /*1500*/  IMAD.U32 R92, RZ, RZ, UR4 ;  /* 0x00000004ff5c7e24 */ /* 0x000fce000f8e00ff */
.L_x_18:
[----:B------:R-:W-:Y:S02]  /*1510*/  ULDC.64 UR4, c[0x0][0x5b0] ;  /* 0x00016c0000047ab9 */ /* 0x000fe40000000a00 */
[----:B------:R-:W-:-:S04]  /*1520*/  ISETP.NE.U32.AND P0, PT, RZ, UR4, PT ;  /* 0x00000004ff007c0c */ /* 0x000fc8000bf05070 */
[----:B------:R-:W-:-:S13]  /*1530*/  ISETP.NE.AND.EX P0, PT, RZ, UR5, PT, P0 ;  /* 0x00000005ff007c0c */ /* 0x000fda000bf05300 */
[----:B------:R-:W-:Y:S05]  /*1540*/  @P0 BRA `(.L_x_20) ;  /* 0x0000000000240947 */ /* 0x000fea0003800000 */
[----:B------:R-:W-:Y:S02]  /*1550*/  ULDC.64 UR4, c[0x0][0x5a8] ;  /* 0x00016a0000047ab9 */ /* 0x000fe40000000a00 */
[----:B------:R-:W-:-:S04]  /*1560*/  ISETP.NE.U32.AND P0, PT, RZ, UR4, PT ;  /* 0x00000004ff007c0c */ /* 0x000fc8000bf05070 */
[----:B------:R-:W-:-:S13]  /*1570*/  ISETP.NE.AND.EX P0, PT, RZ, UR5, PT, P0 ;  /* 0x00000005ff007c0c */ /* 0x000fda000bf05300 */
[----:B------:R-:W-:Y:S05]  /*1580*/  @!P0 BRA `(.L_x_21) ;  /* 0x00000000000c8947 */ /* 0x000fea0003800000 */
[----:B------:R-:W2:Y:S02]  /*1590*/  LDC.64 R4, c[0x0][0x5a8] ;  /* 0x00016a00ff047b82 */ /* 0x000ea40000000a00 */
[----:B--2---:R3:W5:Y:S01]  /*15a0*/  LDG.E R93, desc[UR40][R4.64] ;  /* 0x00000028045d7981 */ /* 0x004762000c1e1900 */
[----:B------:R-:W-:Y:S05]  /*15b0*/  BRA `(.L_x_20) ;  /* 0x0000000000087947 */ /* 0x000fea0003800000 */
.L_x_21:
[----:B------:R-:W-:Y:S02]  /*15c0*/  ULDC UR4, c[0x0][0x5a0] ;  /* 0x0001680000047ab9 */ /* 0x000fe40000000800 */
[----:B--2---:R-:W-:-:S07]  /*15d0*/  IMAD.U32 R93, RZ, RZ, UR4 ;  /* 0x00000004ff5d7e24 */ /* 0x004fce000f8e00ff */
.L_x_20:
[----:B------:R-:W-:Y:S01]  /*15e0*/  LOP3.LUT P1, RZ, R0, 0xff, RZ, 0xc0, !PT ;  /* 0x000000ff00ff7812 */ /* 0x000fe2000782c0ff */
[----:B------:R-:W-:Y:S01]  /*15f0*/  UMOV UR42, URZ ;  /* 0x0000003f002a7c82 */ /* 0x000fe20008000000 */
[----:B------:R-:W-:-:S11]  /*1600*/  PLOP3.LUT P0, PT, PT, PT, PT, 0x80, 0x0 ;  /* 0x000000000000781c */ /* 0x000fd60003f0f070 */
[----:B------:R-:W-:Y:S05]  /*1610*/  @!P1 BRA `(.L_x_22) ;  /* 0x0000004400009947 */ /* 0x000fea0003800000 */
[----:B------:R-:W-:Y:S01]  /*1620*/  ULDC UR4, c[0x0][0x28c] ;  /* 0x0000a30000047ab9 */ /* 0x000fe20000000800 */
[----:B------:R-:W-:Y:S01]  /*1630*/  LOP3.LUT R102, R22, 0x1, RZ, 0xfc, !PT ;  /* 0x0000000116667812 */ /* 0x000fe200078efcff */
[----:B------:R-:W-:Y:S01]  /*1640*/  UIADD3 UR4, UR4, 0x3f, URZ ;  /* 0x0000003f04047890 */ /* 0x000fe2000fffe03f */
[----:B------:R-:W-:Y:S01]  /*1650*/  LOP3.LUT R101, R19, 0x1, RZ, 0xfc, !PT ;  /* 0x0000000113657812 */ /* 0x000fe200078efcff */
[----:B------:R-:W-:Y:S01]  /*1660*/  IMAD.MOV.U32 R91, RZ, RZ, 0x1 ;  /* 0x00000001ff5b7424 */ /* 0x000fe200078e00ff */
[C---:B------:R-:W-:Y:S01]  /*1670*/  PRMT R94, R90.reuse, 0x7610, R94 ;  /* 0x000076105a5e7816 */ /* 0x040fe2000000005e */
[----:B------:R-:W-:Y:S01]  /*1680*/  USHF.R.S32.HI UR5, URZ, 0x1f, UR4 ;  /* 0x0000001f3f057899 */ /* 0x000fe20008011404 */
[----:B-----5:R-:W-:Y:S01]  /*1690*/  IMAD.MOV.U32 R95, RZ, RZ, R92 ;  /* 0x000000ffff5f7224 */ /* 0x020fe200078e005c */
[----:B------:R-:W-:Y:S01]  /*16a0*/  PRMT R96, R90, 0x7610, R96 ;  /* 0x000076105a607816 */ /* 0x000fe20000000060 */
[----:B------:R-:W-:Y:S01]  /*16b0*/  IMAD.MOV.U32 R98, RZ, RZ, R92 ;  /* 0x000000ffff627224 */ /* 0x000fe200078e005c */
[----:B------:R-:W-:Y:S01]  /*16c0*/  ULEA.HI UR5, UR5, UR4, URZ, 0x6 ;  /* 0x0000000405057291 */ /* 0x000fe2000f8f303f */
[----:B------:R-:W-:Y:S01]  /*16d0*/  ULDC.64 UR54, c[0x0][0x198] ;  /* 0x0000660000367ab9 */ /* 0x000fe20000000a00 */
[----:B------:R-:W-:Y:S01]  /*16e0*/  UMOV UR43, URZ ;  /* 0x0000003f002b7c82 */ /* 0x000fe20008000000 */
[----:B------:R-:W-:Y:S01]  /*16f0*/  UMOV UR48, URZ ;  /* 0x0000003f00307c82 */ /* 0x000fe20008000000 */
[----:B------:R-:W-:Y:S01]  /*1700*/  USHF.R.S32.HI UR50, URZ, 0x6, UR5 ;  /* 0x000000063f327899 */ /* 0x000fe20008011405 */
[----:B------:R-:W-:Y:S01]  /*1710*/  UMOV UR49, URZ ;  /* 0x0000003f00317c82 */ /* 0x000fe20008000000 */
[----:B------:R-:W-:-:S10]  /*1720*/  UMOV UR42, URZ ;  /* 0x0000003f002a7c82 */ /* 0x000fd40008000000 */
.L_x_97:
[----:B------:R-:W-:Y:S01]  /*1730*/  LOP3.LUT R0, R18, 0x80, RZ, 0xc0, !PT ;  /* 0x0000008012007812 */ /* 0x000fe200078ec0ff */
[----:B------:R-:W4:Y:S01]  /*1740*/  S2UR UR51, SR_CgaCtaId ;  /* 0x00000000003379c3 */ /* 0x000f220000008800 */
[----:B------:R-:W-:Y:S02]  /*1750*/  UMOV UR52, 0x400 ;  /* 0x0000040000347882 */ /* 0x000fe40000000000 */
[----:B------:R-:W-:-:S06]  /*1760*/  SHF.R.U32.HI R0, RZ, 0x7, R0 ;  /* 0x00000007ff007819 */ /* 0x000fcc0000011600 */
[----:B------:R-:W5:Y:S01]  /*1770*/  SHFL.IDX PT, R0, R0, RZ, 0x1f ;  /* 0x00001fff00007589 */ /* 0x000f6200000e0000 */
[----:B----4-:R-:W-:Y:S01]  /*1780*/  ULEA UR52, UR51, UR52, 0x18 ;  /* 0x0000003433347291 */ /* 0x010fe2000f8ec03f */
[----:B-----5:R-:W-:-:S13]  /*1790*/  R2UR UR4, R0 ;  /* 0x00000000000472ca */ /* 0x020fda00000e0000 */
[----:B------:R-:W-:-:S04]  /*17a0*/  ULEA.HI UR5, UR4, UR4, URZ, 0x1 ;  /* 0x0000000404057291 */ /* 0x000fc8000f8f083f */
[----:B------:R-:W-:-:S04]  /*17b0*/  ULOP3.LUT UR5, UR5, 0x7fffe, URZ, 0xc0, !UPT ;  /* 0x0007fffe05057892 */ /* 0x000fc8000f8ec03f */
[----:B------:R-:W-:-:S03]  /*17c0*/  UIADD3 UR5, UR4, -UR5, URZ ;  /* 0x8000000504057290 */ /* 0x000fc6000fffe03f */
[----:B------:R-:W-:Y:S01]  /*17d0*/  ULDC UR4, c[0x0][0x28c] ;  /* 0x0000a30000047ab9 */ /* 0x000fe20000000800 */
[----:B------:R-:W-:Y:S01]  /*17e0*/  ULEA UR5, UR5, UR52, 0xd ;  /* 0x0000003405057291 */ /* 0x000fe2000f8e683f */
[----:B------:R-:W-:-:S03]  /*17f0*/  ISETP.LT.AND P0, PT, RZ, UR4, PT ;  /* 0x00000004ff007c0c */ /* 0x000fc6000bf01270 */
[----:B------:R-:W-:-:S04]  /*1800*/  UIADD3 UR5, UR5, 0x8400, URZ ;  /* 0x0000840005057890 */ /* 0x000fc8000fffe03f */
[----:B------:R-:W-:-:S04]  /*1810*/  USHF.R.U32.HI UR5, URZ, 0x4, UR5 ;  /* 0x000000043f057899 */ /* 0x000fc80008011605 */
[----:B------:R-:W-:-:S04]  /*1820*/  ULOP3.LUT UR5, UR5, 0x3fff, URZ, 0xc0, !UPT ;  /* 0x00003fff05057892 */ /* 0x000fc8000f8ec03f */
[----:B------:R-:W-:Y:S01]  /*1830*/  ULOP3.LUT UR44, UR5, 0x10000, URZ, 0xfc, !UPT ;  /* 0x00010000052c7892 */ /* 0x000fe2000f8efc3f */
[----:B-1----:R-:W-:Y:S11]  /*1840*/  @P0 BRA `(.L_x_23) ;  /* 0x0000000000400947 */ /* 0x002ff60003800000 */
[----:B------:R-:W-:Y:S01]  /*1850*/  MOV R0, 0x0 ;  /* 0x0000000000007802 */ /* 0x000fe20000000f00 */
[----:B------:R-:W-:Y:S01]  /*1860*/  ULDC.64 UR4, c[0x4][0x70] ;  /* 0x01001c0000047ab9 */ /* 0x000fe20000000a00 */
[----:B------:R-:W-:Y:S01]  /*1870*/  ULDC.64 UR6, c[0x4][0x8] ;  /* 0x0100020000067ab9 */ /* 0x000fe20000000a00 */
[----:B---3--:R-:W-:Y:S01]  /*1880*/  IMAD.U32 R4, RZ, RZ, UR4 ;  /* 0x00000004ff047e24 */ /* 0x008fe2000f8e00ff */
[----:B------:R3:W4:Y:S01]  /*1890*/  LDC.64 R14, c[0x4][R0] ;  /* 0x01000000000e7b82 */ /* 0x0007220000000a00 */
[----:B------:R-:W-:Y:S01]  /*18a0*/  IMAD.U32 R5, RZ, RZ, UR5 ;  /* 0x00000005ff057e24 */ /* 0x000fe2000f8e00ff */
[----:B------:R-:W-:Y:S01]  /*18b0*/  ULDC.64 UR4, c[0x4][0x78] ;  /* 0x01001e0000047ab9 */ /* 0x000fe20000000a00 */
[----:B------:R-:W-:Y:S01]  /*18c0*/  IMAD.U32 R10, RZ, RZ, UR6 ;  /* 0x00000006ff0a7e24 */ /* 0x000fe2000f8e00ff */
[----:B------:R-:W-:Y:S01]  /*18d0*/  MOV R11, UR7 ;  /* 0x00000007000b7c02 */ /* 0x000fe20008000f00 */
[----:B------:R-:W-:Y:S02]  /*18e0*/  IMAD.U32 R6, RZ, RZ, UR4 ;  /* 0x00000004ff067e24 */ /* 0x000fe4000f8e00ff */
[----:B------:R-:W-:-:S02]  /*18f0*/  IMAD.U32 R7, RZ, RZ, UR5 ;  /* 0x00000005ff077e24 */ /* 0x000fc4000f8e00ff */
[----:B------:R-:W-:Y:S02]  /*1900*/  IMAD.MOV.U32 R8, RZ, RZ, 0x1e1 ;  /* 0x000001e1ff087424 */ /* 0x000fe400078e00ff */
[----:B------:R-:W-:Y:S02]  /*1910*/  IMAD.MOV.U32 R12, RZ, RZ, 0x1 ;  /* 0x00000001ff0c7424 */ /* 0x000fe400078e00ff */
[----:B---3--:R-:W-:-:S07]  /*1920*/  IMAD.MOV.U32 R13, RZ, RZ, RZ ;  /* 0x000000ffff0d7224 */ /* 0x008fce00078e00ff */
[----:B------:R-:W-:-:S07]  /*1930*/  LEPC R20, `(.L_x_23) ;  /* 0x000000001014794e */ /* 0x000fce0000000000 */
[----:B-12-4-:R-:W-:Y:S05]  /*1940*/  CALL.ABS.NOINC R14 ;  /* 0x000000000e007343 */ /* 0x016fea0003c00000 */
.L_x_23:
[----:B------:R-:W-:-:S13]  /*1950*/  ISETP.NE.AND P0, PT, R102, 0x3, PT ;  /* 0x000000036600780c */ /* 0x000fda0003f05270 */
[----:B------:R-:W-:Y:S05]  /*1960*/  @!P0 BRA `(.L_x_24) ;  /* 0x0000000000048947 */ /* 0x000fea0003800000 */
[----:B-1----:R-:W-:Y:S01]  /*1970*/  BPT.TRAP 0x1 ;  /* 0x000000040000795c */ /* 0x002fe20000300000 */
.L_x_24:
[----:B------:R-:W-:Y:S02]  /*1980*/  IMAD.U32 R3, RZ, RZ, UR49 ;  /* 0x00000031ff037e24 */ /* 0x000fe4000f8e00ff */
[----:B------:R-:W-:-:S03]  /*1990*/  IMAD.U32 R0, RZ, RZ, UR48 ;  /* 0x00000030ff007e24 */ /* 0x000fc6000f8e00ff */
[----:B------:R-:W-:Y:S02]  /*19a0*/  LEA R3, R3, UR52, 0x3 ;  /* 0x0000003403037c11 */ /* 0x000fe4000f8e18ff */
[----:B------:R-:W-:-:S04]  /*19b0*/  SHF.L.U32 R0, R0, 0x1f, RZ ;  /* 0x0000001f00007819 */ /* 0x000fc800000006ff */
[----:B------:R4:W1:Y:S01]  /*19c0*/  SYNCS.PHASECHK.TRANS64.TRYWAIT P1, [R3+URZ], R0 ;  /* 0x00000000030075a7 */ /* 0x000862000802017f */
[----:B------:R-:W-:Y:S05]  /*19d0*/  @!P0 BRA `(.L_x_25) ;  /* 0x0000000000048947 */ /* 0x000fea0003800000 */
[----:B-1----:R-:W-:Y:S01]  /*19e0*/  BPT.TRAP 0x1 ;  /* 0x000000040000795c */ /* 0x002fe20000300000 */
.L_x_25:
[----:B-1----:R-:W-:Y:S05]  /*19f0*/  @P1 BRA `(.L_x_26) ;  /* 0x0000000000081947 */ /* 0x002fea0003800000 */
[----:B------:R-:W1:Y:S02]  /*1a00*/  SYNCS.PHASECHK.TRANS64.TRYWAIT P1, [R3+URZ], R0 ;  /* 0x00000000030075a7 */ /* 0x000e64000802017f */
[----:B-1----:R-:W-:Y:S05]  /*1a10*/  @!P1 BRA `(.L_x_27) ;  /* 0x0000006800909947 */ /* 0x002fea0003800000 */
.L_x_26:
[----:B------:R-:W-:-:S04]  /*1a20*/  UISETP.LT.AND UP0, UPT, UR50, 0x1, UPT ;  /* 0x000000013200788c */ /* 0x000fc8000bf01270 */
[----:B------:R-:W-:-:S04]  /*1a30*/  USEL UR4, UR50, 0x1, UP0 ;  /* 0x0000000132047887 */ /* 0x000fc80008000000 */
[----:B------:R-:W-:-:S06]  /*1a40*/  UIADD3 UR4, UR50, -UR4, URZ ;  /* 0x8000000432047290 */ /* 0x000fcc000fffe03f */
[----:B----4-:R-:W-:Y:S01]  /*1a50*/  IMAD.U32 R0, RZ, RZ, UR4 ;  /* 0x00000004ff007e24 */ /* 0x010fe2000f8e00ff */
[----:B------:R-:W-:Y:S05]  /*1a60*/  WARPSYNC.ALL ;  /* 0x0000000000007948 */ /* 0x000fea0003800000 */
[----:B------:R-:W-:Y:S01]  /*1a70*/  ISETP.GE.AND P1, PT, R0, 0x1, PT ;  /* 0x000000010000780c */ /* 0x000fe20003f26270 */
[----:B------:R-:W-:Y:S01]  /*1a80*/  UIADD3 UR4, UR52, 0x28400, URZ ;  /* 0x0002840034047890 */ /* 0x000fe2000fffe03f */
[----:B------:R-:W-:Y:S01]  /*1a90*/  WARPGROUP.ARRIVE ;  /* 0x00000000000079c5 */ /* 0x000fe20000000000 */
[----:B------:R-:W-:Y:S02]  /*1aa0*/  ULEA UR10, UR49, UR44, 0xb ;  /* 0x0000002c310a7291 */ /* 0x000fe4000f8e583f */
[----:B------:R-:W-:Y:S01]  /*1ab0*/  USHF.R.U32.HI UR4, URZ, 0x4, UR4 ;  /* 0x000000043f047899 */ /* 0x000fe20008011604 */
[----:B------:R-:W-:Y:S01]  /*1ac0*/  UMOV UR5, 0x40000040 ;  /* 0x4000004000057882 */ /* 0x000fe20000000000 */
[----:B------:R-:W-:-:S02]  /*1ad0*/  UMOV UR7, 0x40000040 ;  /* 0x4000004000077882 */ /* 0x000fc40000000000 */
[----:B------:R-:W-:Y:S02]  /*1ae0*/  ULOP3.LUT UR4, UR4, 0x3fff, URZ, 0xc0, !UPT ;  /* 0x00003fff04047892 */ /* 0x000fe4000f8ec03f */
[----:B------:R-:W-:Y:S02]  /*1af0*/  UIADD3 UR11, UR10, 0x400, URZ ;  /* 0x000004000a0b7890 */ /* 0x000fe4000fffe03f */
[----:B------:R-:W-:-:S03]  /*1b00*/  ULOP3.LUT UR8, UR4, 0x10000, URZ, 0xfc, !UPT ;  /* 0x0001000004087892 */ /* 0x000fc6000f8efc3f */
[----:B------:R-:W-:Y:S01]  /*1b10*/  UMOV UR4, UR10 ;  /* 0x0000000a00047c82 */ /* 0x000fe20008000000 */
[----:B------:R-:W-:-:S07]  /*1b20*/  ULEA UR9, UR49, UR8, 0x9 ;  /* 0x0000000831097291 */ /* 0x000fce000f8e483f */
[----:B------:R-:W-:Y:S02]  /*1b30*/  UMOV UR6, UR9 ;  /* 0x0000000900067c82 */ /* 0x000fe40008000000 */
[----:B------:R-:W-:Y:S01]  /*1b40*/  HGMMA.64x64x16.F32.BF16 R56, gdesc[UR4], RZ, !UPT, gsb0 ;  /* 0x00e00000043879f0 */ /* 0x000fe2000c0018ff */
[----:B------:R-:W-:Y:S01]  /*1b50*/  UMOV UR4, UR11 ;  /* 0x0000000b00047c82 */ /* 0x000fe20008000000 */
[----:B------:R-:W-:Y:S01]  /*1b60*/  UMOV UR5, 0x40000040 ;  /* 0x4000004000057882 */ /* 0x000fe20000000000 */
[----:B------:R-:W-:Y:S01]  /*1b70*/  UIADD3 UR11, UR10, 0x402, URZ ;  /* 0x000004020a0b7890 */ /* 0x000fe2000fffe03f */
[----:B------:R-:W-:Y:S02]  /*1b80*/  WARPGROUP.DEPBAR.LE gsb0, 0x0 ;  /* 0x00008000000079c5 */ /* 0x000fe40000010000 */
[----:B------:R-:W-:-:S06]  /*1b90*/  WARPGROUP.ARRIVE ;  /* 0x00000000000079c5 */ /* 0x000fcc0000000000 */
[----:B------:R-:W-:Y:S01]  /*1ba0*/  HGMMA.64x64x16.F32.BF16 R24, gdesc[UR4], RZ, !UPT, gsb0 ;  /* 0x00e00000041879f0 */ /* 0x000fe2000c0018ff */
[----:B------:R-:W-:Y:S02]  /*1bb0*/  UIADD3 UR4, UR10, 0x2, URZ ;  /* 0x000000020a047890 */ /* 0x000fe4000fffe03f */
[----:B------:R-:W-:Y:S01]  /*1bc0*/  UIADD3 UR6, UR9, 0x2, URZ ;  /* 0x0000000209067890 */ /* 0x000fe2000fffe03f */
[----:B------:R-:W-:Y:S01]  /*1bd0*/  UMOV UR5, 0x40000040 ;  /* 0x4000004000057882 */ /* 0x000fe20000000000 */
[----:B------:R-:W-:Y:S01]  /*1be0*/  UMOV UR7, 0x40000040 ;  /* 0x4000004000077882 */ /* 0x000fe20000000000 */
[----:B------:R-:W-:Y:S02]  /*1bf0*/  WARPGROUP.DEPBAR.LE gsb0, 0x0 ;  /* 0x00008000000079c5 */ /* 0x000fe40000010000 */
[----:B------:R-:W-:-:S06]  /*1c00*/  WARPGROUP.ARRIVE ;  /* 0x00000000000079c5 */ /* 0x000fcc0000000000 */
[----:B------:R-:W-:Y:S01]  /*1c10*/  HGMMA.64x64x16.F32.BF16 R56, gdesc[UR4], R56, gsb0 ;  /* 0x00e00000043879f0 */ /* 0x000fe20008001838 */
[----:B------:R-:W-:Y:S01]  /*1c20*/  UMOV UR4, UR11 ;  /* 0x0000000b00047c82 */ /* 0x000fe20008000000 */
[----:B------:R-:W-:Y:S01]  /*1c30*/  UMOV UR5, 0x40000040 ;  /* 0x4000004000057882 */ /* 0x000fe20000000000 */
[----:B------:R-:W-:Y:S01]  /*1c40*/  UIADD3 UR11, UR10, 0x404, URZ ;  /* 0x000004040a0b7890 */ /* 0x000fe2000fffe03f */
[----:B------:R-:W-:Y:S02]  /*1c50*/  WARPGROUP.DEPBAR.LE gsb0, 0x0 ;  /* 0x00008000000079c5 */ /* 0x000fe40000010000 */
[----:B------:R-:W-:-:S06]  /*1c60*/  WARPGROUP.ARRIVE ;  /* 0x00000000000079c5 */ /* 0x000fcc0000000000 */
[----:B------:R-:W-:Y:S01]  /*1c70*/  HGMMA.64x64x16.F32.BF16 R24, gdesc[UR4], R24, gsb0 ;  /* 0x00e00000041879f0 */ /* 0x000fe20008001818 */
        /* <DEDUP_REMOVED lines=9> */
[----:B------:R-:W-:Y:S02]  /*1d10*/  WARPGROUP.DEPBAR.LE gsb0, 0x0 ;  /* 0x00008000000079c5 */ /* 0x000fe40000010000 */
[----:B------:R-:W-:-:S06]  /*1d20*/  WARPGROUP.ARRIVE ;  /* 0x00000000000079c5 */ /* 0x000fcc0000000000 */
[----:B------:R-:W-:Y:S01]  /*1d30*/  HGMMA.64x64x16.F32.BF16 R24, gdesc[UR4], R24, gsb0 ;  /* 0x00e00000041879f0 */ /* 0x000fe20008001818 */
[----:B------:R-:W-:Y:S02]  /*1d40*/  UIADD3 UR4, UR10, 0x6, URZ ;  /* 0x000000060a047890 */ /* 0x000fe4000fffe03f */
[----:B------:R-:W-:Y:S01]  /*1d50*/  UIADD3 UR6, UR9, 0x6, URZ ;  /* 0x0000000609067890 */ /* 0x000fe2000fffe03f */
[----:B------:R-:W-:Y:S01]  /*1d60*/  UMOV UR5, 0x40000040 ;  /* 0x4000004000057882 */ /* 0x000fe20000000000 */
[----:B------:R-:W-:Y:S01]  /*1d70*/  UMOV UR7, 0x40000040 ;  /* 0x4000004000077882 */ /* 0x000fe20000000000 */
[----:B------:R-:W-:Y:S01]  /*1d80*/  UIADD3 UR10, UR10, 0x406, URZ ;  /* 0x000004060a0a7890 */ /* 0x000fe2000fffe03f */
[----:B------:R-:W-:Y:S02]  /*1d90*/  WARPGROUP.DEPBAR.LE gsb0, 0x0 ;  /* 0x00008000000079c5 */ /* 0x000fe40000010000 */
[----:B------:R-:W-:-:S06]  /*1da0*/  WARPGROUP.ARRIVE ;  /* 0x00000000000079c5 */ /* 0x000fcc0000000000 */
[----:B------:R-:W-:Y:S01]  /*1db0*/  HGMMA.64x64x16.F32.BF16 R56, gdesc[UR4], R56, gsb0 ;  /* 0x00e00000043879f0 */ /* 0x000fe20008001838 */
[----:B------:R-:W-:Y:S01]  /*1dc0*/  UMOV UR4, UR10 ;  /* 0x0000000a00047c82 */ /* 0x000fe20008000000 */
[----:B------:R-:W-:Y:S01]  /*1dd0*/  UMOV UR5, 0x40000040 ;  /* 0x4000004000057882 */ /* 0x000fe20000000000 */
[----:B------:R-:W-:Y:S02]  /*1de0*/  WARPGROUP.DEPBAR.LE gsb0, 0x0 ;  /* 0x00008000000079c5 */ /* 0x000fe40000010000 */
[----:B------:R-:W-:-:S06]  /*1df0*/  WARPGROUP.ARRIVE ;  /* 0x00000000000079c5 */ /* 0x000fcc0000000000 */
[----:B------:R-:W-:Y:S03]  /*1e00*/  HGMMA.64x64x16.F32.BF16 R24, gdesc[UR4], R24, gsb0 ;  /* 0x00e00000041879f0 */ /* 0x000fe60008001818 */
[----:B------:R-:W-:Y:S02]  /*1e10*/  WARPGROUP.DEPBAR.LE gsb0, 0x0 ;  /* 0x00008000000079c5 */ /* 0x000fe40000010000 */
[----:B------:R-:W-:Y:S05]  /*1e20*/  @!P1 BRA `(.L_x_28) ;  /* 0x0000000400709947 */ /* 0x000fea0003800000 */
[----:B------:R-:W-:Y:S02]  /*1e30*/  UIADD3 UR9, UR49, 0x1, URZ ;  /* 0x0000000131097890 */ /* 0x000fe4000fffe03f */
[----:B------:R-:W-:Y:S02]  /*1e40*/  IMAD.U32 R3, RZ, RZ, UR49 ;  /* 0x00000031ff037e24 */ /* 0x000fe4000f8e00ff */
[----:B------:R-:W-:-:S04]  /*1e50*/  UISETP.NE.AND UP0, UPT, UR9, 0x4, UPT ;  /* 0x000000040900788c */ /* 0x000fc8000bf05270 */
[----:B------:R-:W-:Y:S02]  /*1e60*/  USEL UR4, URZ, 0x1, UP0 ;  /* 0x000000013f047887 */ /* 0x000fe40008000000 */
[----:B------:R-:W-:Y:S02]  /*1e70*/  USEL UR9, UR9, URZ, UP0 ;  /* 0x0000003f09097287 */ /* 0x000fe40008000000 */
[----:B------:R-:W-:-:S06]  /*1e80*/  ULOP3.LUT UR4, UR48, UR4, URZ, 0x3c, !UPT ;  /* 0x0000000430047292 */ /* 0x000fcc000f8e3c3f */
[----:B------:R-:W-:-:S07]  /*1e90*/  IMAD.U32 R6, RZ, RZ, UR4 ;  /* 0x00000004ff067e24 */ /* 0x000fce000f8e00ff */
.L_x_35:
[----:B------:R-:W-:Y:S05]  /*1ea0*/  @!P0 BRA `(.L_x_29) ;  /* 0x0000000000048947 */ /* 0x000fea0003800000 */
[----:B------:R-:W-:Y:S01]  /*1eb0*/  BPT.TRAP 0x1 ;  /* 0x000000040000795c */ /* 0x000fe20000300000 */
.L_x_29:
[----:B------:R-:W-:Y:S01]  /*1ec0*/  ULEA UR4, UR9, UR52, 0x3 ;  /* 0x0000003409047291 */ /* 0x000fe2000f8e183f */
[----:B---3--:R-:W-:-:S08]  /*1ed0*/  SHF.L.U32 R4, R6, 0x1f, RZ ;  /* 0x0000001f06047819 */ /* 0x008fd000000006ff */
[----:B------:R1:W3:Y:S01]  /*1ee0*/  SYNCS.PHASECHK.TRANS64.TRYWAIT P1, [UR4], R4 ;  /* 0x00000004ff0075a7 */ /* 0x0002e20008020144 */
[----:B------:R-:W-:Y:S05]  /*1ef0*/  @!P0 BRA `(.L_x_30) ;  /* 0x0000000000048947 */ /* 0x000fea0003800000 */
[----:B------:R-:W-:Y:S01]  /*1f00*/  BPT.TRAP 0x1 ;  /* 0x000000040000795c */ /* 0x000fe20000300000 */
.L_x_30:
[----:B---3--:R-:W-:Y:S05]  /*1f10*/  @P1 BRA `(.L_x_31) ;  /* 0x0000000000081947 */ /* 0x008fea0003800000 */
[----:B------:R-:W3:Y:S02]  /*1f20*/  SYNCS.PHASECHK.TRANS64.TRYWAIT P1, [UR4], R4 ;  /* 0x00000004ff0075a7 */ /* 0x000ee40008020144 */
[----:B---3--:R-:W-:Y:S05]  /*1f30*/  @!P1 BRA `(.L_x_32) ;  /* 0x00000064005c9947 */ /* 0x008fea0003800000 */
.L_x_31:
[----:B------:R-:W-:Y:S01]  /*1f40*/  ULEA UR10, UR9, UR8, 0x9 ;  /* 0x00000008090a7291 */ /* 0x000fe2000f8e483f */
[----:B------:R-:W-:Y:S01]  /*1f50*/  WARPGROUP.ARRIVE ;  /* 0x00000000000079c5 */ /* 0x000fe20000000000 */
[----:B------:R-:W-:Y:S01]  /*1f60*/  ULEA UR11, UR9, UR44, 0xb ;  /* 0x0000002c090b7291 */ /* 0x000fe2000f8e583f */
[----:B------:R-:W-:Y:S01]  /*1f70*/  UMOV UR7, 0x40000040 ;  /* 0x4000004000077882 */ /* 0x000fe20000000000 */
[----:B------:R-:W-:Y:S02]  /*1f80*/  UMOV UR5, 0x40000040 ;  /* 0x4000004000057882 */ /* 0x000fe40000000000 */
[----:B------:R-:W-:Y:S01]  /*1f90*/  UIADD3 UR12, UR11, 0x400, URZ ;  /* 0x000004000b0c7890 */ /* 0x000fe2000fffe03f */
[----:B------:R-:W-:Y:S02]  /*1fa0*/  UMOV UR6, UR10 ;  /* 0x0000000a00067c82 */ /* 0x000fe40008000000 */
[----:B------:R-:W-:Y:S02]  /*1fb0*/  UMOV UR4, UR11 ;  /* 0x0000000b00047c82 */ /* 0x000fe40008000000 */
[----:B------:R-:W-:Y:S01]  /*1fc0*/  HGMMA.64x64x16.F32.BF16 R56, gdesc[UR4], R56, gsb0 ;  /* 0x00e00000043879f0 */ /* 0x000fe20008001838 */
[----:B------:R-:W-:Y:S01]  /*1fd0*/  UMOV UR5, 0x40000040 ;  /* 0x4000004000057882 */ /* 0x000fe20000000000 */
[----:B------:R-:W-:Y:S01]  /*1fe0*/  UMOV UR4, UR12 ;  /* 0x0000000c00047c82 */ /* 0x000fe20008000000 */
[----:B------:R-:W-:Y:S01]  /*1ff0*/  UIADD3 UR12, UR11, 0x402, URZ ;  /* 0x000004020b0c7890 */ /* 0x000fe2000fffe03f */
[----:B------:R-:W-:-:S02]  /*2000*/  WARPGROUP.DEPBAR.LE gsb0, 0x0 ;  /* 0x00008000000079c5 */ /* 0x000fc40000010000 */
        /* <DEDUP_REMOVED lines=42> */
[----:B------:R-:W-:Y:S01]  /*22b0*/  BPT.TRAP 0x1 ;  /* 0x000000040000795c */ /* 0x000fe20000300000 */
.L_x_33:
[----:B------:R-:W-:-:S13]  /*22c0*/  ISETP.NE.AND P1, PT, R88, RZ, PT ;  /* 0x000000ff5800720c */ /* 0x000fda0003f25270 */
[----:B-1-3--:R-:W-:-:S05]  /*22d0*/  @P1 LEA R4, R3, UR52, 0x3 ;  /* 0x0000003403041c11 */ /* 0x00afca000f8e18ff */
[----:B------:R-:W-:-:S05]  /*22e0*/  @P1 VIADD R4, R4, 0x20 ;  /* 0x0000002004041836 */ /* 0x000fca0000000000 */
[----:B------:R-:W-:-:S04]  /*22f0*/  @P1 PRMT R4, R89, 0x654, R4 ;  /* 0x0000065459041816 */ /* 0x000fc80000000004 */
[----:B------:R1:W-:Y:S01]  /*2300*/  @P1 SYNCS.ARRIVE.TRANS64.RED.A1T0 RZ, [R4+URZ], RZ ;  /* 0x000000ff04ff19a7 */ /* 0x0003e2000810043f */
[----:B------:R-:W-:-:S13]  /*2310*/  ISETP.GT.U32.AND P1, PT, R22, 0x1, PT ;  /* 0x000000011600780c */ /* 0x000fda0003f24070 */
[----:B-1----:R-:W-:Y:S05]  /*2320*/  @P1 BRA `(.L_x_34) ;  /* 0x0000000000041947 */ /* 0x002fea0003800000 */
[----:B------:R-:W-:Y:S01]  /*2330*/  BPT.TRAP 0x1 ;  /* 0x000000040000795c */ /* 0x000fe20000300000 */
.L_x_34:
[----:B------:R-:W-:Y:S01]  /*2340*/  UIADD3 UR9, UR9, 0x1, URZ ;  /* 0x0000000109097890 */ /* 0x000fe2000fffe03f */
[C---:B------:R-:W-:Y:S01]  /*2350*/  ISETP.GT.AND P2, PT, R0.reuse, 0x1, PT ;  /* 0x000000010000780c */ /* 0x040fe20003f44270 */
[----:B------:R-:W-:Y:S02]  /*2360*/  VIADD R3, R3, 0x1 ;  /* 0x0000000103037836 */ /* 0x000fe40000000000 */
[----:B------:R-:W-:Y:S01]  /*2370*/  UISETP.NE.AND UP0, UPT, UR9, 0x4, UPT ;  /* 0x000000040900788c */ /* 0x000fe2000bf05270 */
[----:B------:R-:W-:Y:S02]  /*2380*/  VIADD R0, R0, 0xffffffff ;  /* 0xffffffff00007836 */ /* 0x000fe40000000000 */
[C---:B------:R-:W-:Y:S01]  /*2390*/  ISETP.NE.AND P1, PT, R3.reuse, 0x4, PT ;  /* 0x000000040300780c */ /* 0x040fe20003f25270 */
[----:B------:R-:W-:Y:S02]  /*23a0*/  USEL UR4, URZ, 0x1, UP0 ;  /* 0x000000013f047887 */ /* 0x000fe40008000000 */
[----:B------:R-:W-:Y:S01]  /*23b0*/  USEL UR9, UR9, URZ, UP0 ;  /* 0x0000003f09097287 */ /* 0x000fe20008000000 */
[----:B------:R-:W-:-:S03]  /*23c0*/  SEL R3, R3, RZ, P1 ;  /* 0x000000ff03037207 */ /* 0x000fc60000800000 */
[----:B------:R-:W-:Y:S01]  /*23d0*/  LOP3.LUT R6, R6, UR4, RZ, 0x3c, !PT ;  /* 0x0000000406067c12 */ /* 0x000fe2000f8e3cff */
[----:B------:R-:W-:Y:S07]  /*23e0*/  @P2 BRA `(.L_x_35) ;  /* 0xfffffff800ac2947 */ /* 0x000fee000383ffff */
.L_x_28:
[----:B------:R-:W1:Y:S02]  /*23f0*/  LDC R0, c[0x0][0x28c] ;  /* 0x0000a300ff007b82 */ /* 0x000e640000000800 */
[----:B-1----:R-:W-:-:S13]  /*2400*/  ISETP.GE.AND P1, PT, R0, 0x1, PT ;  /* 0x000000010000780c */ /* 0x002fda0003f26270 */
[----:B------:R-:W-:Y:S05]  /*2410*/  @!P1 BRA `(.L_x_36) ;  /* 0x0000000000449947 */ /* 0x000fea0003800000 */
[----:B------:R-:W-:Y:S05]  /*2420*/  @!P0 BRA `(.L_x_37) ;  /* 0x0000000000048947 */ /* 0x000fea0003800000 */
[----:B------:R-:W-:Y:S01]  /*2430*/  BPT.TRAP 0x1 ;  /* 0x000000040000795c */ /* 0x000fe20000300000 */
.L_x_37:
[----:B------:R-:W-:Y:S01]  /*2440*/  ISETP.NE.AND P0, PT, R88, RZ, PT ;  /* 0x000000ff5800720c */ /* 0x000fe20003f05270 */
[----:B------:R-:W-:Y:S01]  /*2450*/  UISETP.LT.AND UP1, UPT, UR50, 0x1, UPT ;  /* 0x000000013200788c */ /* 0x000fe2000bf21270 */
[----:B------:R-:W-:-:S11]  /*2460*/  IMAD.U32 R3, RZ, RZ, UR52 ;  /* 0x00000034ff037e24 */ /* 0x000fd6000f8e00ff */
[----:B------:R-:W-:-:S05]  /*2470*/  VOTEU.ANY UP0, P0 ;  /* 0x00000000003f7886 */ /* 0x000fca0000000100 */
[----:B------:R-:W-:-:S04]  /*2480*/  @UP0 USEL UR4, UR50, 0x1, UP1 ;  /* 0x0000000132040887 */ /* 0x000fc80008800000 */
[----:B------:R-:W-:-:S06]  /*2490*/  @UP0 UIADD3 UR4, UR49, UR50, -UR4 ;  /* 0x0000003231040290 */ /* 0x000fcc000fffe804 */
[----:B------:R-:W-:-:S04]  /*24a0*/  IMAD.U32 R0, RZ, RZ, UR4 ;  /* 0x00000004ff007e24 */ /* 0x000fc8000f8e00ff */
[----:B------:R-:W-:-:S05]  /*24b0*/  @P0 IMAD.SHL.U32 R0, R0, 0x8, RZ ;  /* 0x0000000800000824 */ /* 0x000fca00078e00ff */
[----:B------:R-:W-:-:S04]  /*24c0*/  @P0 LOP3.LUT R0, R0, 0x18, RZ, 0xc0, !PT ;  /* 0x0000001800000812 */ /* 0x000fc800078ec0ff */
[----:B------:R-:W-:-:S04]  /*24d0*/  @P0 IADD3 R0, R3, 0x20, R0 ;  /* 0x0000002003000810 */ /* 0x000fc80007ffe000 */
[----:B------:R-:W-:-:S04]  /*24e0*/  @P0 PRMT R0, R89, 0x654, R0 ;  /* 0x0000065459000816 */ /* 0x000fc80000000000 */
[----:B------:R1:W-:Y:S01]  /*24f0*/  @P0 SYNCS.ARRIVE.TRANS64.RED.A1T0 RZ, [R0+URZ], RZ ;  /* 0x000000ff00ff09a7 */ /* 0x0003e2000810043f */
[----:B------:R-:W-:-:S13]  /*2500*/  ISETP.GT.U32.AND P0, PT, R22, 0x1, PT ;  /* 0x000000011600780c */ /* 0x000fda0003f04070 */
[----:B-1----:R-:W-:Y:S05]  /*2510*/  @P0 BRA `(.L_x_36) ;  /* 0x0000000000040947 */ /* 0x002fea0003800000 */
[----:B------:R-:W-:Y:S01]  /*2520*/  BPT.TRAP 0x1 ;  /* 0x000000040000795c */ /* 0x000fe20000300000 */
.L_x_36:
[----:B------:R-:W-:Y:S01]  /*2530*/  UIADD3 UR4, UR52, 0x200, URZ ;  /* 0x0000020034047890 */ /* 0x000fe2000fffe03f */
[----:B------:R-:W-:Y:S02]  /*2540*/  R2UR UR46, R97 ;  /* 0x00000000612e72ca */ /* 0x000fe400000e0000 */
[----:B------:R-:W-:Y:S01]  /*2550*/  R2UR UR45, R99 ;  /* 0x00000000632d72ca */ /* 0x000fe200000e0000 */
[----:B------:R-:W-:-:S06]  /*2560*/  ULOP3.LUT UP0, URZ, UR4, 0x1bf, URZ, 0xc0, !UPT ;  /* 0x000001bf043f7892 */ /* 0x000fcc000f80c03f */
[----:B------:R-:W-:-:S04]  /*2570*/  PLOP3.LUT P0, PT, PT, PT, UP0, 0x80, 0x0 ;  /* 0x000000000000781c */ /* 0x000fc80003f0f008 */
[----:B------:R-:W-:Y:S02]  /*2580*/  USHF.L.U32 UR46, UR46, 0x8, URZ ;  /* 0x000000082e2e7899 */ /* 0x000fe4000800063f */
[----:B------:R-:W-:-:S07]  /*2590*/  USHF.L.U32 UR45, UR45, 0x6, URZ ;  /* 0x000000062d2d7899 */ /* 0x000fce000800063f */
[----:B------:R-:W-:Y:S05]  /*25a0*/  @!P0 BRA `(.L_x_38) ;  /* 0x00000000007c8947 */ /* 0x000fea0003800000 */
[----:B------:R-:W-:Y:S01]  /*25b0*/  MOV R23, 0x0 ;  /* 0x0000000000177802 */ /* 0x000fe20000000f00 */
[----:B------:R-:W-:Y:S01]  /*25c0*/  ULDC.64 UR4, c[0x4][0x80] ;  /* 0x0100200000047ab9 */ /* 0x000fe20000000a00 */
[----:B------:R-:W-:Y:S01]  /*25d0*/  ULDC.64 UR6, c[0x4][0x10] ;  /* 0x0100040000067ab9 */ /* 0x000fe20000000a00 */
[----:B---3--:R-:W-:Y:S01]  /*25e0*/  IMAD.U32 R4, RZ, RZ, UR4 ;  /* 0x00000004ff047e24 */ /* 0x008fe2000f8e00ff */
[----:B------:R1:W3:Y:S01]  /*25f0*/  LDC.64 R14, c[0x4][R23] ;  /* 0x01000000170e7b82 */ /* 0x0002e20000000a00 */
        /* <DEDUP_REMOVED lines=8> */
[----:B-1----:R-:W-:-:S07]  /*2680*/  IMAD.MOV.U32 R13, RZ, RZ, RZ ;  /* 0x000000ffff0d7224 */ /* 0x002fce00078e00ff */
[----:B------:R-:W-:-:S07]  /*2690*/  LEPC R20, `(.L_x_39) ;  /* 0x000000001014794e */ /* 0x000fce0000000000 */
[----:B--23--:R-:W-:Y:S05]  /*26a0*/  CALL.ABS.NOINC R14 ;  /* 0x000000000e007343 */ /* 0x00cfea0003c00000 */
.L_x_39:
[----:B------:R1:W2:Y:S01]  /*26b0*/  LDC.64 R14, c[0x4][R23] ;  /* 0x01000000170e7b82 */ /* 0x0002a20000000a00 */
[----:B------:R-:W-:Y:S01]  /*26c0*/  ULDC.64 UR4, c[0x4][0x80] ;  /* 0x0100200000047ab9 */ /* 0x000fe20000000a00 */
[----:B------:R-:W-:Y:S01]  /*26d0*/  ULDC.64 UR6, c[0x4][0x10] ;  /* 0x0100040000067ab9 */ /* 0x000fe20000000a00 */
[----:B------:R-:W-:Y:S02]  /*26e0*/  IMAD.U32 R4, RZ, RZ, UR4 ;  /* 0x00000004ff047e24 */ /* 0x000fe4000f8e00ff */
[----:B------:R-:W-:Y:S01]  /*26f0*/  IMAD.U32 R5, RZ, RZ, UR5 ;  /* 0x00000005ff057e24 */ /* 0x000fe2000f8e00ff */
[----:B------:R-:W-:Y:S01]  /*2700*/  ULDC.64 UR4, c[0x4][0x88] ;  /* 0x0100220000047ab9 */ /* 0x000fe20000000a00 */
[----:B------:R-:W-:Y:S02]  /*2710*/  IMAD.U32 R10, RZ, RZ, UR6 ;  /* 0x00000006ff0a7e24 */ /* 0x000fe4000f8e00ff */
[----:B------:R-:W-:Y:S02]  /*2720*/  IMAD.U32 R6, RZ, RZ, UR4 ;  /* 0x00000004ff067e24 */ /* 0x000fe4000f8e00ff */
[----:B------:R-:W-:-:S02]  /*2730*/  IMAD.U32 R7, RZ, RZ, UR5 ;  /* 0x00000005ff077e24 */ /* 0x000fc4000f8e00ff */
[----:B------:R-:W-:Y:S02]  /*2740*/  IMAD.U32 R11, RZ, RZ, UR7 ;  /* 0x00000007ff0b7e24 */ /* 0x000fe4000f8e00ff */
[----:B------:R-:W-:Y:S02]  /*2750*/  IMAD.MOV.U32 R8, RZ, RZ, 0x70 ;  /* 0x00000070ff087424 */ /* 0x000fe400078e00ff */
[----:B------:R-:W-:Y:S02]  /*2760*/  IMAD.MOV.U32 R12, RZ, RZ, 0x1 ;  /* 0x00000001ff0c7424 */ /* 0x000fe400078e00ff */
[----:B-1----:R-:W-:-:S07]  /*2770*/  IMAD.MOV.U32 R13, RZ, RZ, RZ ;  /* 0x000000ffff0d7224 */ /* 0x002fce00078e00ff */
[----:B------:R-:W-:-:S07]  /*2780*/  LEPC R20, `(.L_x_38) ;  /* 0x000000001014794e */ /* 0x000fce0000000000 */
[----:B--2---:R-:W-:Y:S05]  /*2790*/  CALL.ABS.NOINC R14 ;  /* 0x000000000e007343 */ /* 0x004fea0003c00000 */
.L_x_38:
[----:B---3--:R-:W1:Y:S01]  /*27a0*/  LDC R4, c[0x0][0x288] ;  /* 0x0000a200ff047b82 */ /* 0x008e620000000800 */
[----:B------:R-:W-:Y:S01]  /*27b0*/  ULDC.64 UR4, c[0x0][0x590] ;  /* 0x0001640000047ab9 */ /* 0x000fe20000000a00 */
[----:B------:R-:W-:Y:S01]  /*27c0*/  SHF.R.U32.HI R0, RZ, 0x2, R18 ;  /* 0x00000002ff007819 */ /* 0x000fe20000011612 */
[----:B------:R-:W-:Y:S01]  /*27d0*/  IMAD.U32 R103, RZ, RZ, UR4 ;  /* 0x00000004ff677e24 */ /* 0x000fe2000f8e00ff */
[----:B------:R-:W-:Y:S01]  /*27e0*/  LOP3.LUT R6, R18, 0xe0, RZ, 0xc0, !PT ;  /* 0x000000e012067812 */ /* 0x000fe200078ec0ff */
[----:B------:R-:W-:Y:S01]  /*27f0*/  IMAD.U32 R105, RZ, RZ, UR5 ;  /* 0x00000005ff697e24 */ /* 0x000fe2000f8e00ff */
[----:B------:R-:W-:Y:S01]  /*2800*/  LOP3.LUT R7, R0, 0x7, RZ, 0xc0, !PT ;  /* 0x0000000700077812 */ /* 0x000fe200078ec0ff */
[----:B------:R-:W-:Y:S01]  /*2810*/  ULDC UR4, c[0x0][0x284] ;  /* 0x0000a10000047ab9 */ /* 0x000fe20000000800 */
[----:B------:R-:W-:Y:S02]  /*2820*/  ISETP.NE.U32.AND P1, PT, R103, RZ, PT ;  /* 0x000000ff6700720c */ /* 0x000fe40003f25070 */
[----:B------:R-:W-:-:S02]  /*2830*/  LOP3.LUT R3, R18, 0x3, RZ, 0xc0, !PT ;  /* 0x0000000312037812 */ /* 0x000fc400078ec0ff */
[----:B------:R-:W-:Y:S02]  /*2840*/  ISETP.NE.AND.EX P1, PT, R105, RZ, PT, P1 ;  /* 0x000000ff6900720c */ /* 0x000fe40003f25310 */
[----:B------:R-:W-:-:S04]  /*2850*/  SHF.R.U32.HI R0, RZ, 0x1, R6 ;  /* 0x00000001ff007819 */ /* 0x000fc80000011606 */
[----:B------:R-:W-:-:S05]  /*2860*/  IADD3 R0, -R0, UR4, -R7 ;  /* 0x0000000400007c10 */ /* 0x000fca000fffe907 */
[----:B------:R-:W-:Y:S02]  /*2870*/  IMAD R97, R97, -0x100, R0 ;  /* 0xffffff0061617824 */ /* 0x000fe400078e0200 */
[----:B-1----:R-:W-:-:S04]  /*2880*/  IMAD R4, R3, -0x2, R4 ;  /* 0xfffffffe03047824 */ /* 0x002fc800078e0204 */
[----:B------:R-:W-:Y:S01]  /*2890*/  IMAD R99, R99, -0x40, R4 ;  /* 0xffffffc063637824 */ /* 0x000fe200078e0204 */
[----:B------:R-:W-:Y:S06]  /*28a0*/  @!P1 BRA `(.L_x_40) ;  /* 0x0000000000549947 */ /* 0x000fec0003800000 */
[----:B------:R-:W-:Y:S02]  /*28b0*/  ULDC.64 UR4, c[0x0][0x588] ;  /* 0x0001620000047ab9 */ /* 0x000fe40000000a00 */
[----:B------:R-:W-:-:S04]  /*28c0*/  ISETP.NE.U32.AND P0, PT, RZ, UR4, PT ;  /* 0x00000004ff007c0c */ /* 0x000fc8000bf05070 */
[----:B------:R-:W-:-:S13]  /*28d0*/  ISETP.NE.AND.EX P0, PT, RZ, UR5, PT, P0 ;  /* 0x00000005ff007c0c */ /* 0x000fda000bf05300 */
[----:B------:R-:W-:Y:S05]  /*28e0*/  @!P0 BRA `(.L_x_41) ;  /* 0x0000000000288947 */ /* 0x000fea0003800000 */
[----:B------:R-:W1:Y:S01]  /*28f0*/  LDC.64 R4, c[0x0][0x588] ;  /* 0x00016200ff047b82 */ /* 0x000e620000000a00 */
[----:B------:R-:W-:-:S04]  /*2900*/  IMAD R3, R103, UR47, RZ ;  /* 0x0000002f67037c24 */ /* 0x000fc8000f8e02ff */
[----:B-1----:R-:W-:-:S05]  /*2910*/  IMAD.WIDE R4, R3, 0x4, R4 ;  /* 0x0000000403047825 */ /* 0x002fca00078e0204 */
[----:B------:R-:W3:Y:S01]  /*2920*/  LDG.E R92, desc[UR40][R4.64] ;  /* 0x00000028045c7981 */ /* 0x000ee2000c1e1900 */
[----:B------:R-:W-:Y:S01]  /*2930*/  IMAD.MOV.U32 R90, RZ, RZ, 0x1 ;  /* 0x00000001ff5a7424 */ /* 0x000fe200078e00ff */
[----:B------:R-:W-:Y:S01]  /*2940*/  MOV R94, 0x1 ;  /* 0x00000001005e7802 */ /* 0x000fe20000000f00 */
[----:B------:R-:W-:Y:S02]  /*2950*/  IMAD.MOV.U32 R96, RZ, RZ, 0x1 ;  /* 0x00000001ff607424 */ /* 0x000fe400078e00ff */
[--C-:B---3--:R-:W-:Y:S02]  /*2960*/  IMAD.MOV.U32 R95, RZ, RZ, R92.reuse ;  /* 0x000000ffff5f7224 */ /* 0x108fe400078e005c */
[----:B------:R-:W-:Y:S01]  /*2970*/  IMAD.MOV.U32 R98, RZ, RZ, R92 ;  /* 0x000000ffff627224 */ /* 0x000fe200078e005c */
[----:B------:R-:W-:Y:S06]  /*2980*/  BRA `(.L_x_40) ;  /* 0x00000000001c7947 */ /* 0x000fec0003800000 */
.L_x_41:
[----:B------:R-:W-:Y:S01]  /*2990*/  ULDC UR4, c[0x0][0x580] ;  /* 0x0001600000047ab9 */ /* 0x000fe20000000800 */
[----:B------:R-:W-:Y:S02]  /*29a0*/  IMAD.MOV.U32 R90, RZ, RZ, 0x1 ;  /* 0x00000001ff5a7424 */ /* 0x000fe400078e00ff */
[----:B------:R-:W-:Y:S02]  /*29b0*/  IMAD.MOV.U32 R94, RZ, RZ, 0x1 ;  /* 0x00000001ff5e7424 */ /* 0x000fe400078e00ff */
[----:B------:R-:W-:Y:S02]  /*29c0*/  IMAD.MOV.U32 R96, RZ, RZ, 0x1 ;  /* 0x00000001ff607424 */ /* 0x000fe400078e00ff */
[----:B------:R-:W-:Y:S02]  /*29d0*/  IMAD.U32 R92, RZ, RZ, UR4 ;  /* 0x00000004ff5c7e24 */ /* 0x000fe4000f8e00ff */
[----:B------:R-:W-:Y:S02]  /*29e0*/  IMAD.U32 R95, RZ, RZ, UR4 ;  /* 0x00000004ff5f7e24 */ /* 0x000fe4000f8e00ff */
[----:B------:R-:W-:-:S07]  /*29f0*/  IMAD.U32 R98, RZ, RZ, UR4 ;  /* 0x00000004ff627e24 */ /* 0x000fce000f8e00ff */
.L_x_40:
[----:B------:R-:W1:Y:S02]  /*2a00*/  LDC.64 R8, c[0x0][0x5b0] ;  /* 0x00016c00ff087b82 */ /* 0x000e640000000a00 */
[----:B-1----:R-:W-:-:S04]  /*2a10*/  ISETP.NE.U32.AND P0, PT, R8, RZ, PT ;  /* 0x000000ff0800720c */ /* 0x002fc80003f05070 */
[----:B------:R-:W-:-:S13]  /*2a20*/  ISETP.NE.AND.EX P0, PT, R9, RZ, PT, P0 ;  /* 0x000000ff0900720c */ /* 0x000fda0003f05300 */
[----:B------:R-:W-:Y:S05]  /*2a30*/  @!P0 BRA `(.L_x_42) ;  /* 0x00000000002c8947 */ /* 0x000fea0003800000 */
[----:B------:R-:W-:Y:S02]  /*2a40*/  ULDC.64 UR4, c[0x0][0x5a8] ;  /* 0x00016a0000047ab9 */ /* 0x000fe40000000a00 */
[----:B------:R-:W-:-:S04]  /*2a50*/  ISETP.NE.U32.AND P0, PT, RZ, UR4, PT ;  /* 0x00000004ff007c0c */ /* 0x000fc8000bf05070 */
[----:B------:R-:W-:-:S13]  /*2a60*/  ISETP.NE.AND.EX P0, PT, RZ, UR5, PT, P0 ;  /* 0x00000005ff007c0c */ /* 0x000fda000bf05300 */
[----:B------:R-:W-:Y:S05]  /*2a70*/  @!P0 BRA `(.L_x_43) ;  /* 0x0000000000148947 */ /* 0x000fea0003800000 */
[----:B------:R-:W1:Y:S01]  /*2a80*/  LDC.64 R4, c[0x0][0x5a8] ;  /* 0x00016a00ff047b82 */ /* 0x000e620000000a00 */
[----:B------:R-:W-:-:S04]  /*2a90*/  IMAD R3, R8, UR47, RZ ;  /* 0x0000002f08037c24 */ /* 0x000fc8000f8e02ff */
[----:B-1----:R-:W-:-:S05]  /*2aa0*/  IMAD.WIDE R4, R3, 0x4, R4 ;  /* 0x0000000403047825 */ /* 0x002fca00078e0204 */
[----:B--2---:R1:W5:Y:S01]  /*2ab0*/  LDG.E R93, desc[UR40][R4.64] ;  /* 0x00000028045d7981 */ /* 0x004362000c1e1900 */
[----:B------:R-:W-:Y:S05]  /*2ac0*/  BRA `(.L_x_42) ;  /* 0x0000000000087947 */ /* 0x000fea0003800000 */
.L_x_43:
[----:B------:R-:W-:Y:S02]  /*2ad0*/  ULDC UR4, c[0x0][0x5a0] ;  /* 0x0001680000047ab9 */ /* 0x000fe40000000800 */
[----:B--2---:R-:W-:-:S07]  /*2ae0*/  IMAD.U32 R93, RZ, RZ, UR4 ;  /* 0x00000004ff5d7e24 */ /* 0x004fce000f8e00ff */
.L_x_42:
[----:B------:R-:W3:Y:S01]  /*2af0*/  LDC.64 R8, c[0x0][0x5c0] ;  /* 0x00017000ff087b82 */ /* 0x000ee20000000a00 */
[----:B------:R-:W-:Y:S01]  /*2b00*/  ULDC.64 UR4, c[0x0][0x588] ;  /* 0x0001620000047ab9 */ /* 0x000fe20000000a00 */
[----:B------:R-:W-:Y:S02]  /*2b10*/  ISETP.EQ.U32.AND P4, PT, R103, RZ, PT ;  /* 0x000000ff6700720c */ /* 0x000fe40003f82070 */
[----:B------:R-:W-:Y:S02]  /*2b20*/  ISETP.NE.U32.AND P3, PT, RZ, UR4, PT ;  /* 0x00000004ff007c0c */ /* 0x000fe4000bf65070 */
[----:B------:R-:W-:Y:S02]  /*2b30*/  LOP3.LUT P5, RZ, R96, 0xff, RZ, 0xc0, !PT ;  /* 0x000000ff60ff7812 */ /* 0x000fe400078ac0ff */
[----:B------:R-:W4:Y:S01]  /*2b40*/  LDC R14, c[0x0][0x5c8] ;  /* 0x00017200ff0e7b82 */ /* 0x000f220000000800 */
[----:B------:R-:W-:Y:S02]  /*2b50*/  ISETP.NE.AND.EX P3, PT, RZ, UR5, PT, P3 ;  /* 0x00000005ff007c0c */ /* 0x000fe4000bf65330 */
[----:B------:R-:W-:-:S02]  /*2b60*/  FSEL R3, R98, R95, !P5 ;  /* 0x0000005f62037208 */ /* 0x000fc40006800000 */
[----:B------:R-:W-:Y:S02]  /*2b70*/  ISETP.EQ.OR.EX P4, PT, R105, RZ, !P3, P4 ;  /* 0x000000ff6900720c */ /* 0x000fe40005f82740 */
[----:B------:R-:W-:Y:S02]  /*2b80*/  PLOP3.LUT P0, PT, PT, PT, PT, 0x8, 0x0 ;  /* 0x000000000000781c */ /* 0x000fe40003f0e170 */
[----:B------:R-:W-:Y:S02]  /*2b90*/  PLOP3.LUT P3, PT, P3, PT, PT, 0x8, 0x0 ;  /* 0x000000000000781c */ /* 0x000fe40001f6e170 */
[C---:B------:R-:W-:Y:S02]  /*2ba0*/  FSEL R95, R92.reuse, R95, !P1 ;  /* 0x0000005f5c5f7208 */ /* 0x040fe40004800000 */
[----:B------:R-:W-:Y:S02]  /*2bb0*/  FSEL R0, R92, R3, !P1 ;  /* 0x000000035c007208 */ /* 0x000fe40004800000 */
[----:B---3--:R-:W-:-:S04]  /*2bc0*/  ISETP.NE.U32.AND P2, PT, R8, RZ, PT ;  /* 0x000000ff0800720c */ /* 0x008fc80003f45070 */
[----:B------:R-:W-:-:S04]  /*2bd0*/  ISETP.NE.AND.EX P2, PT, R9, RZ, PT, P2 ;  /* 0x000000ff0900720c */ /* 0x000fc80003f45320 */
[----:B----4-:R-:W-:Y:S01]  /*2be0*/  FSEL R14, R14, RZ, !P2 ;  /* 0x000000ff0e0e7208 */ /* 0x010fe20005000000 */
[----:B------:R-:W-:Y:S08]  /*2bf0*/  @!P4 BRA `(.L_x_44) ;  /* 0x00000000003cc947 */ /* 0x000ff00003800000 */
[----:B------:R-:W-:Y:S04]  /*2c00*/  BSSY B0, `(.L_x_44) ;  /* 0x000000e000007945 */ /* 0x000fe80003800000 */
[----:B------:R-:W-:Y:S05]  /*2c10*/  @!P1 BRA `(.L_x_45) ;  /* 0x0000000000249947 */ /* 0x000fea0003800000 */
[----:B------:R-:W-:Y:S02]  /*2c20*/  LOP3.LUT P4, RZ, R94, 0xff, RZ, 0xc0, !PT ;  /* 0x000000ff5eff7812 */ /* 0x000fe4000788c0ff */
[----:B------:R-:W-:Y:S02]  /*2c30*/  PLOP3.LUT P0, PT, P3, PT, PT, 0x80, 0x0 ;  /* 0x000000000000781c */ /* 0x000fe40001f0f070 */
[----:B------:R-:W-:-:S09]  /*2c40*/  PRMT R96, RZ, 0x7610, R96 ;  /* 0x00007610ff607816 */ /* 0x000fd20000000060 */
[----:B------:R-:W-:Y:S05]  /*2c50*/  @!P4 BRA `(.L_x_46) ;  /* 0x000000000020c947 */ /* 0x000fea0003800000 */
[----:B------:R-:W-:Y:S01]  /*2c60*/  FSETP.EQ.AND P0, PT, R92, RZ, PT ;  /* 0x000000ff5c00720b */ /* 0x000fe20003f02000 */
[----:B------:R-:W-:Y:S01]  /*2c70*/  IMAD.MOV.U32 R95, RZ, RZ, R92 ;  /* 0x000000ffff5f7224 */ /* 0x000fe200078e005c */
[----:B------:R-:W-:Y:S01]  /*2c80*/  PRMT R96, R94, 0x7610, R96 ;  /* 0x000076105e607816 */ /* 0x000fe20000000060 */
[----:B------:R-:W-:Y:S01]  /*2c90*/  IMAD.MOV.U32 R0, RZ, RZ, R92 ;  /* 0x000000ffff007224 */ /* 0x000fe200078e005c */
[----:B------:R-:W-:Y:S09]  /*2ca0*/  BRA `(.L_x_46) ;  /* 0x00000000000c7947 */ /* 0x000ff20003800000 */
.L_x_45:
[----:B------:R-:W-:Y:S01]  /*2cb0*/  FSETP.EQ.AND P0, PT, R92, RZ, PT ;  /* 0x000000ff5c00720b */ /* 0x000fe20003f02000 */
[--C-:B------:R-:W-:Y:S02]  /*2cc0*/  IMAD.MOV.U32 R95, RZ, RZ, R92.reuse ;  /* 0x000000ffff5f7224 */ /* 0x100fe400078e005c */
[----:B------:R-:W-:-:S10]  /*2cd0*/  IMAD.MOV.U32 R0, RZ, RZ, R92 ;  /* 0x000000ffff007224 */ /* 0x000fd400078e005c */
.L_x_46:
[----:B------:R-:W-:Y:S05]  /*2ce0*/  BSYNC B0 ;  /* 0x0000000000007941 */ /* 0x000fea0003800000 */
.L_x_44:
[----:B------:R-:W-:Y:S04]  /*2cf0*/  BSSY B0, `(.L_x_47) ;  /* 0x000000f000007945 */ /* 0x000fe80003800000 */
[----:B------:R-:W-:Y:S05]  /*2d00*/  @!P1 BRA `(.L_x_48) ;  /* 0x0000000000289947 */ /* 0x000fea0003800000 */
[----:B------:R-:W-:Y:S02]  /*2d10*/  LOP3.LUT P1, RZ, R90, 0xff, RZ, 0xc0, !PT ;  /* 0x000000ff5aff7812 */ /* 0x000fe4000782c0ff */
[----:B------:R-:W-:Y:S02]  /*2d20*/  PRMT R94, RZ, 0x7610, R94 ;  /* 0x00007610ff5e7816 */ /* 0x000fe4000000005e */
[----:B------:R-:W-:-:S09]  /*2d30*/  PRMT R96, RZ, 0x7610, R96 ;  /* 0x00007610ff607816 */ /* 0x000fd20000000060 */
[----:B------:R-:W-:Y:S05]  /*2d40*/  @!P1 BRA `(.L_x_49) ;  /* 0x0000000000249947 */ /* 0x000fea0003800000 */
[----:B------:R-:W-:Y:S01]  /*2d50*/  FSETP.EQ.AND P3, PT, R92, RZ, PT ;  /* 0x000000ff5c00720b */ /* 0x000fe20003f62000 */
[----:B------:R-:W-:Y:S01]  /*2d60*/  IMAD.MOV.U32 R95, RZ, RZ, R92 ;  /* 0x000000ffff5f7224 */ /* 0x000fe200078e005c */
[C---:B------:R-:W-:Y:S01]  /*2d70*/  PRMT R94, R90.reuse, 0x7610, R94 ;  /* 0x000076105a5e7816 */ /* 0x040fe2000000005e */
[----:B------:R-:W-:Y:S01]  /*2d80*/  IMAD.MOV.U32 R0, RZ, RZ, R92 ;  /* 0x000000ffff007224 */ /* 0x000fe200078e005c */
[----:B------:R-:W-:Y:S01]  /*2d90*/  PRMT R96, R90, 0x7610, R96 ;  /* 0x000076105a607816 */ /* 0x000fe20000000060 */
[----:B------:R-:W-:Y:S08]  /*2da0*/  BRA `(.L_x_49) ;  /* 0x00000000000c7947 */ /* 0x000ff00003800000 */
.L_x_48:
[----:B------:R-:W-:Y:S01]  /*2db0*/  FSETP.EQ.AND P3, PT, R92, RZ, PT ;  /* 0x000000ff5c00720b */ /* 0x000fe20003f62000 */
[----:B------:R-:W-:Y:S01]  /*2dc0*/  IMAD.MOV.U32 R95, RZ, RZ, R92 ;  /* 0x000000ffff5f7224 */ /* 0x000fe200078e005c */
[----:B------:R-:W-:-:S11]  /*2dd0*/  MOV R0, R92 ;  /* 0x0000005c00007202 */ /* 0x000fd60000000f00 */
.L_x_49:
[----:B------:R-:W-:Y:S05]  /*2de0*/  BSYNC B0 ;  /* 0x0000000000007941 */ /* 0x000fea0003800000 */
.L_x_47:
[----:B------:R-:W-:Y:S01]  /*2df0*/  LOP3.LUT R91, R91, 0x1, RZ, 0x3c, !PT ;  /* 0x000000015b5b7812 */ /* 0x000fe200078e3cff */
[--C-:B------:R-:W-:Y:S02]  /*2e00*/  IMAD.MOV.U32 R12, RZ, RZ, R14.reuse ;  /* 0x000000ffff0c7224 */ /* 0x100fe400078e000e */
[--C-:B------:R-:W-:Y:S02]  /*2e10*/  IMAD.MOV.U32 R100, RZ, RZ, R14.reuse ;  /* 0x000000ffff647224 */ /* 0x100fe400078e000e */
[----:B------:R-:W-:Y:S02]  /*2e20*/  IMAD.MOV.U32 R3, RZ, RZ, RZ ;  /* 0x000000ffff037224 */ /* 0x000fe400078e00ff */
[----:B------:R-:W-:Y:S01]  /*2e30*/  IMAD.MOV.U32 R20, RZ, RZ, R14 ;  /* 0x000000ffff147224 */ /* 0x000fe200078e000e */
[----:B------:R-:W-:Y:S06]  /*2e40*/  @!P2 BRA `(.L_x_50) ;  /* 0x000000000080a947 */ /* 0x000fec0003800000 */
[----:B------:R-:W3:Y:S01]  /*2e50*/  LDC.64 R10, c[0x0][0x5d0] ;  /* 0x00017400ff0a7b82 */ /* 0x000ee20000000a00 */
[----:B------:R-:W-:Y:S01]  /*2e60*/  SHF.R.U32.HI R6, RZ, 0x5, R6 ;  /* 0x00000005ff067819 */ /* 0x000fe20000011606 */
[----:B------:R-:W-:Y:S01]  /*2e70*/  USHF.R.S32.HI UR4, URZ, 0x1f, UR47 ;  /* 0x0000001f3f047899 */ /* 0x000fe2000801142f */
[----:B------:R-:W-:-:S03]  /*2e80*/  ISETP.GE.AND P1, PT, R99, 0x1, PT ;  /* 0x000000016300780c */ /* 0x000fc60003f26270 */
[----:B-1----:R-:W-:Y:S01]  /*2e90*/  IMAD.SHL.U32 R4, R6, 0x10, RZ ;  /* 0x0000001006047824 */ /* 0x002fe200078e00ff */
[C---:B------:R-:W-:Y:S02]  /*2ea0*/  ISETP.LT.OR P5, PT, R97.reuse, 0x1, !P1 ;  /* 0x000000016100780c */ /* 0x040fe40004fa1670 */
[----:B------:R-:W-:Y:S02]  /*2eb0*/  ISETP.LT.OR P4, PT, R97, 0x81, !P1 ;  /* 0x000000816100780c */ /* 0x000fe40004f81670 */
[----:B------:R-:W-:-:S05]  /*2ec0*/  LOP3.LUT R4, R4, 0xfffffff0, R7, 0xe2, !PT ;  /* 0xfffffff004047812 */ /* 0x000fca00078ee207 */
[----:B------:R-:W-:-:S05]  /*2ed0*/  VIADD R4, R4, UR46 ;  /* 0x0000002e04047c36 */ /* 0x000fca0008000000 */
[--C-:B------:R-:W-:Y:S01]  /*2ee0*/  SHF.R.S32.HI R5, RZ, 0x1f, R4.reuse ;  /* 0x0000001fff057819 */ /* 0x100fe20000011404 */
[C---:B---3--:R-:W-:Y:S02]  /*2ef0*/  IMAD R6, R10.reuse, UR4, RZ ;  /* 0x000000040a067c24 */ /* 0x048fe4000f8e02ff */
[----:B------:R-:W-:-:S04]  /*2f00*/  IMAD.WIDE.U32 R4, R10, UR47, R4 ;  /* 0x0000002f0a047c25 */ /* 0x000fc8000f8e0004 */
[----:B------:R-:W-:Y:S01]  /*2f10*/  IMAD R7, R11, UR47, R6 ;  /* 0x0000002f0b077c24 */ /* 0x000fe2000f8e0206 */
[----:B------:R-:W-:-:S03]  /*2f20*/  LEA R6, P2, R4, R8, 0x1 ;  /* 0x0000000804067211 */ /* 0x000fc600078408ff */
[----:B------:R-:W-:-:S05]  /*2f30*/  IMAD.IADD R5, R5, 0x1, R7 ;  /* 0x0000000105057824 */ /* 0x000fca00078e0207 */
[----:B------:R-:W-:Y:S02]  /*2f40*/  LEA.HI.X R7, R4, R9, R5, 0x1, P2 ;  /* 0x0000000904077211 */ /* 0x000fe400010f0c05 */
[C---:B------:R-:W-:Y:S02]  /*2f50*/  ISETP.LT.OR P2, PT, R97.reuse, 0x9, !P1 ;  /* 0x000000096100780c */ /* 0x040fe40004f41670 */
[----:B------:R-:W-:Y:S01]  /*2f60*/  ISETP.LT.OR P1, PT, R97, 0x89, !P1 ;  /* 0x000000896100780c */ /* 0x000fe20004f21670 */
[----:B------:R-:W3:Y:S04]  /*2f70*/  @!P5 LDG.E.U16 R8, desc[UR40][R6.64] ;  /* 0x000000280608d981 */ /* 0x000ee8000c1e1500 */
[----:B------:R-:W4:Y:S06]  /*2f80*/  @!P4 LDG.E.U16 R4, desc[UR40][R6.64+0x100] ;  /* 0x000100280604c981 */ /* 0x000f2c000c1e1500 */
[----:B------:R-:W2:Y:S04]  /*2f90*/  @!P2 LDG.E.U16 R5, desc[UR40][R6.64+0x10] ;  /* 0x000010280605a981 */ /* 0x000ea8000c1e1500 */
[----:B------:R-:W2:Y:S01]  /*2fa0*/  @!P1 LDG.E.U16 R9, desc[UR40][R6.64+0x110] ;  /* 0x0001102806099981 */ /* 0x000ea2000c1e1500 */
[----:B------:R-:W-:-:S02]  /*2fb0*/  IMAD.MOV.U32 R100, RZ, RZ, RZ ;  /* 0x000000ffff647224 */ /* 0x000fc400078e00ff */
[----:B------:R-:W-:Y:S01]  /*2fc0*/  IMAD.MOV.U32 R14, RZ, RZ, RZ ;  /* 0x000000ffff0e7224 */ /* 0x000fe200078e00ff */
[----:B---3--:R-:W-:Y:S02]  /*2fd0*/  @!P5 PRMT R100, R8, 0x5410, RZ ;  /* 0x000054100864d816 */ /* 0x008fe400000000ff */
[----:B----4-:R-:W-:Y:S02]  /*2fe0*/  @!P4 PRMT R14, R4, 0x5410, RZ ;  /* 0x00005410040ec816 */ /* 0x010fe400000000ff */
[----:B--2---:R-:W-:Y:S02]  /*2ff0*/  @!P2 PRMT R100, R100, 0x5410, R5 ;  /* 0x000054106464a816 */ /* 0x004fe40000000005 */
[----:B------:R-:W-:-:S03]  /*3000*/  @!P1 PRMT R14, R14, 0x5410, R9 ;  /* 0x000054100e0e9816 */ /* 0x000fc60000000009 */
[C---:B------:R-:W-:Y:S01]  /*3010*/  IMAD.U32 R20, R100.reuse, 0x10000, RZ ;  /* 0x0001000064147824 */ /* 0x040fe200078e00ff */
[----:B------:R-:W-:Y:S01]  /*3020*/  LOP3.LUT R100, R100, 0xffff0000, RZ, 0xc0, !PT ;  /* 0xffff000064647812 */ /* 0x000fe200078ec0ff */
[C---:B------:R-:W-:Y:S01]  /*3030*/  IMAD.U32 R12, R14.reuse, 0x10000, RZ ;  /* 0x000100000e0c7824 */ /* 0x040fe200078e00ff */
[----:B------:R-:W-:-:S07]  /*3040*/  LOP3.LUT R14, R14, 0xffff0000, RZ, 0xc0, !PT ;  /* 0xffff00000e0e7812 */ /* 0x000fce00078ec0ff */
.L_x_50:
[----:B------:R-:W-:Y:S01]  /*3050*/  BSSY B0, `(.L_x_51) ;  /* 0x0000027000007945 */ /* 0x000fe20003800000 */
[----:B------:R-:W-:Y:S02]  /*3060*/  CS2R R6, SRZ ;  /* 0x0000000000067805 */ /* 0x000fe4000001ff00 */
[----:B-1----:R-:W-:Y:S02]  /*3070*/  CS2R R4, SRZ ;  /* 0x0000000000047805 */ /* 0x002fe4000001ff00 */
[----:B------:R-:W-:Y:S02]  /*3080*/  CS2R R10, SRZ ;  /* 0x00000000000a7805 */ /* 0x000fe4000001ff00 */
[----:B------:R-:W-:Y:S01]  /*3090*/  CS2R R8, SRZ ;  /* 0x0000000000087805 */ /* 0x000fe2000001ff00 */
[----:B------:R-:W-:Y:S06]  /*30a0*/  @P0 BRA `(.L_x_52) ;  /* 0x0000000000840947 */ /* 0x000fec0003800000 */
[----:B------:R-:W-:-:S13]  /*30b0*/  ISETP.NE.AND P1, PT, R101, 0x3, PT ;  /* 0x000000036500780c */ /* 0x000fda0003f25270 */
[----:B------:R-:W-:Y:S05]  /*30c0*/  @!P1 BRA `(.L_x_53) ;  /* 0x0000000000049947 */ /* 0x000fea0003800000 */
[----:B------:R-:W-:Y:S01]  /*30d0*/  BPT.TRAP 0x1 ;  /* 0x000000040000795c */ /* 0x000fe20000300000 */
.L_x_53:
[----:B------:R-:W-:Y:S01]  /*30e0*/  SHF.L.U32 R4, R91, 0x1f, RZ ;  /* 0x0000001f5b047819 */ /* 0x000fe200000006ff */
[----:B------:R-:W-:Y:S01]  /*30f0*/  BSSY B1, `(.L_x_54) ;  /* 0x0000005000017945 */ /* 0x000fe20003800000 */
[----:B------:R-:W-:Y:S02]  /*3100*/  IMAD.MOV.U32 R3, RZ, RZ, 0x1 ;  /* 0x00000001ff037424 */ /* 0x000fe400078e00ff */
[----:B------:R-:W1:Y:S01]  /*3110*/  SYNCS.PHASECHK.TRANS64.TRYWAIT P1, [UR52+0x40], R4 ;  /* 0x00004004ff0075a7 */ /* 0x000e620008020174 */
[----:B------:R-:W-:Y:S01]  /*3120*/  IMAD.MOV.U32 R6, RZ, RZ, RZ ;  /* 0x000000ffff067224 */ /* 0x000fe200078e00ff */
[----:B-1----:R-:W-:Y:S06]  /*3130*/  @!P1 BRA `(.L_x_55) ;  /* 0x0000005000f49947 */ /* 0x002fec0003800000 */
.L_x_170:
[----:B------:R-:W-:Y:S05]  /*3140*/  BSYNC B1 ;  /* 0x0000000000017941 */ /* 0x000fea0003800000 */
.L_x_54:
[----:B-1----:R-:W-:Y:S02]  /*3150*/  CS2R R4, SRZ ;  /* 0x0000000000047805 */ /* 0x002fe4000001ff00 */
[----:B------:R-:W-:Y:S02]  /*3160*/  CS2R R10, SRZ ;  /* 0x00000000000a7805 */ /* 0x000fe4000001ff00 */
[----:B------:R-:W-:Y:S01]  /*3170*/  CS2R R8, SRZ ;  /* 0x0000000000087805 */ /* 0x000fe2000001ff00 */
[----:B------:R-:W-:Y:S06]  /*3180*/  @P3 BRA `(.L_x_52) ;  /* 0x00000000004c3947 */ /* 0x000fec0003800000 */
[C---:B------:R-:W-:Y:S01]  /*3190*/  IMAD.SHL.U32 R4, R18.reuse, 0x10, RZ ;  /* 0x0000001012047824 */ /* 0x040fe200078e00ff */
[----:B------:R-:W-:Y:S01]  /*31a0*/  SHF.R.U32.HI R7, RZ, 0x1, R18 ;  /* 0x00000001ff077819 */ /* 0x000fe20000011612 */
[C---:B------:R-:W-:Y:S01]  /*31b0*/  IMAD.SHL.U32 R5, R18.reuse, 0x20, RZ ;  /* 0x0000002012057824 */ /* 0x040fe200078e00ff */
[C---:B------:R-:W-:Y:S01]  /*31c0*/  LOP3.LUT P1, RZ, R18.reuse, 0x4, RZ, 0xc0, !PT ;  /* 0x0000000412ff7812 */ /* 0x040fe2000782c0ff */
[----:B------:R-:W-:Y:S01]  /*31d0*/  IMAD.SHL.U32 R9, R18, 0x4, RZ ;  /* 0x0000000412097824 */ /* 0x000fe200078e00ff */
[----:B------:R-:W-:Y:S01]  /*31e0*/  LOP3.LUT R4, R4, 0xe00, RZ, 0xc0, !PT ;  /* 0x00000e0004047812 */ /* 0x000fe200078ec0ff */
[----:B------:R-:W-:Y:S05]  /*31f0*/  WARPSYNC.ALL ;  /* 0x0000000000007948 */ /* 0x000fea0003800000 */
[----:B------:R-:W-:-:S02]  /*3200*/  LOP3.LUT R6, R5, 0xc0, RZ, 0xc0, !PT ;  /* 0x000000c005067812 */ /* 0x000fc400078ec0ff */
[----:B------:R-:W-:Y:S02]  /*3210*/  LOP3.LUT R4, R4, 0x20, R5, 0xf8, !PT ;  /* 0x0000002004047812 */ /* 0x000fe400078ef805 */
[----:B------:R-:W-:Y:S02]  /*3220*/  LOP3.LUT R6, R6, 0x8, R7, 0xf8, !PT ;  /* 0x0000000806067812 */ /* 0x000fe400078ef807 */
[----:B------:R-:W-:Y:S02]  /*3230*/  LOP3.LUT R4, R4, 0x100, R5, 0xf8, !PT ;  /* 0x0000010004047812 */ /* 0x000fe400078ef805 */
[----:B------:R-:W-:-:S04]  /*3240*/  LOP3.LUT R9, R6, 0x18, R9, 0x78, !PT ;  /* 0x0000001806097812 */ /* 0x000fc800078e7809 */
[----:B------:R-:W-:-:S04]  /*3250*/  LOP3.LUT R4, R4, R9, RZ, 0xfc, !PT ;  /* 0x0000000904047212 */ /* 0x000fc800078efcff */
[----:B------:R-:W-:-:S04]  /*3260*/  LEA R8, R4, UR52, 0x1 ;  /* 0x0000003404087c11 */ /* 0x000fc8000f8e08ff */
[C---:B------:R-:W-:Y:S01]  /*3270*/  IADD3 R4, R8.reuse, 0x220, RZ ;  /* 0x0000022008047810 */ /* 0x040fe20007ffe0ff */
[----:B------:R-:W-:Y:S02]  /*3280*/  VIADD R5, R8, 0x200 ;  /* 0x0000020008057836 */ /* 0x000fe40000000000 */
[----:B------:R-:W1:Y:S02]  /*3290*/  LDSM.16.M88.4 R8, [R8+0x200] ;  /* 0x000200000808783b */ /* 0x000e640000000200 */
[----:B------:R-:W-:-:S06]  /*32a0*/  @P1 VIADD R4, R5, 0xffffffe0 ;  /* 0xffffffe005041836 */ /* 0x000fcc0000000000 */
[----:B------:R-:W3:Y:S02]  /*32b0*/  LDSM.16.M88.4 R4, [R4] ;  /* 0x000000000404783b */ /* 0x000ee40000000200 */
.L_x_52:
[----:B------:R-:W-:Y:S05]  /*32c0*/  BSYNC B0 ;  /* 0x0000000000007941 */ /* 0x000fea0003800000 */
.L_x_51:
[C---:B------:R-:W-:Y:S01]  /*32d0*/  IMAD.SHL.U32 R109, R18.reuse, 0x20, RZ ;  /* 0x00000020126d7824 */ /* 0x040fe200078e00ff */
[----:B------:R-:W-:Y:S01]  /*32e0*/  SHF.R.U32.HI R104, RZ, 0x1, R18 ;  /* 0x00000001ff687819 */ /* 0x000fe20000011612 */
[----:B------:R-:W-:Y:S01]  /*32f0*/  IMAD.SHL.U32 R23, R18, 0x10, RZ ;  /* 0x0000001012177824 */ /* 0x000fe200078e00ff */
[----:B---3--:R-:W-:Y:S01]  /*3300*/  LOP3.LUT R111, R4, 0xffff0000, RZ, 0xc0, !PT ;  /* 0xffff0000046f7812 */ /* 0x008fe200078ec0ff */
[----:B-1----:R-:W-:Y:S01]  /*3310*/  IMAD.U32 R13, R8, 0x10000, RZ ;  /* 0x00010000080d7824 */ /* 0x002fe200078e00ff */
[----:B------:R-:W-:Y:S01]  /*3320*/  LOP3.LUT R15, R109, 0xc0, RZ, 0xc0, !PT ;  /* 0x000000c06d0f7812 */ /* 0x000fe200078ec0ff */
[----:B------:R-:W-:Y:S01]  /*3330*/  IMAD.U32 R21, R9, 0x10000, RZ ;  /* 0x0001000009157824 */ /* 0x000fe200078e00ff */
[C---:B------:R-:W-:Y:S01]  /*3340*/  LOP3.LUT R99, R10.reuse, 0xffff0000, RZ, 0xc0, !PT ;  /* 0xffff00000a637812 */ /* 0x040fe200078ec0ff */
[----:B------:R-:W-:Y:S01]  /*3350*/  IMAD.U32 R107, R11, 0x10000, RZ ;  /* 0x000100000b6b7824 */ /* 0x000fe200078e00ff */
[----:B------:R-:W-:Y:S01]  /*3360*/  LOP3.LUT R104, R15, 0x8, R104, 0xf8, !PT ;  /* 0x000000080f687812 */ /* 0x000fe200078ef868 */
[----:B------:R-:W-:Y:S01]  /*3370*/  IMAD.U32 R97, R10, 0x10000, RZ ;  /* 0x000100000a617824 */ /* 0x000fe200078e00ff */
[----:B------:R-:W-:Y:S01]  /*3380*/  LOP3.LUT R15, R8, 0xffff0000, RZ, 0xc0, !PT ;  /* 0xffff0000080f7812 */ /* 0x000fe200078ec0ff */
[----:B------:R-:W-:Y:S01]  /*3390*/  IMAD.U32 R113, R5, 0x10000, RZ ;  /* 0x0001000005717824 */ /* 0x000fe200078e00ff */
[----:B------:R-:W-:Y:S01]  /*33a0*/  LOP3.LUT R8, R23, 0xe00, RZ, 0xc0, !PT ;  /* 0x00000e0017087812 */ /* 0x000fe200078ec0ff */
[----:B------:R-:W-:Y:S01]  /*33b0*/  IMAD.U32 R117, R6, 0x10000, RZ ;  /* 0x0001000006757824 */ /* 0x000fe200078e00ff */
[----:B------:R-:W-:Y:S01]  /*33c0*/  LOP3.LUT R23, R9, 0xffff0000, RZ, 0xc0, !PT ;  /* 0xffff000009177812 */ /* 0x000fe200078ec0ff */
[----:B------:R-:W-:Y:S01]  /*33d0*/  IMAD.SHL.U32 R9, R18, 0x4, RZ ;  /* 0x0000000412097824 */ /* 0x000fe200078e00ff */
[--C-:B------:R-:W-:Y:S01]  /*33e0*/  LOP3.LUT R8, R8, 0x20, R109.reuse, 0xf8, !PT ;  /* 0x0000002008087812 */ /* 0x100fe200078ef86d */
[----:B------:R-:W-:Y:S01]  /*33f0*/  IMAD.U32 R121, R7, 0x10000, RZ ;  /* 0x0001000007797824 */ /* 0x000fe200078e00ff */
[----:B------:R-:W-:Y:S01]  /*3400*/  LOP3.LUT R11, R11, 0xffff0000, RZ, 0xc0, !PT ;  /* 0xffff00000b0b7812 */ /* 0x000fe200078ec0ff */
[----:B-----5:R-:W-:Y:S01]  /*3410*/  FFMA R10, R93, R59, R100 ;  /* 0x0000003b5d0a7223 */ /* 0x020fe20000000064 */
[----:B------:R-:W-:Y:S01]  /*3420*/  LOP3.LUT R8, R8, 0x100, R109, 0xf8, !PT ;  /* 0x0000010008087812 */ /* 0x000fe200078ef86d */
[----:B------:R-:W-:Y:S01]  /*3430*/  IMAD.U32 R109, R4, 0x10000, RZ ;  /* 0x00010000046d7824 */ /* 0x000fe200078e00ff */
[----:B------:R-:W-:Y:S01]  /*3440*/  LOP3.LUT R4, R18, 0xff, RZ, 0xc0, !PT ;  /* 0x000000ff12047812 */ /* 0x000fe200078ec0ff */
[----:B------:R-:W-:Y:S01]  /*3450*/  FMUL R15, R15, R98 ;  /* 0x000000620f0f7220 */ /* 0x000fe20000400000 */
[----:B------:R-:W-:Y:S01]  /*3460*/  LOP3.LUT R9, R104, 0x18, R9, 0x78, !PT ;  /* 0x0000001868097812 */ /* 0x000fe200078e7809 */
[--C-:B------:R-:W-:Y:S01]  /*3470*/  FFMA R104, R93, R61, R20.reuse ;  /* 0x0000003d5d687223 */ /* 0x100fe20000000014 */
[----:B------:R-:W-:Y:S01]  /*3480*/  LOP3.LUT R115, R5, 0xffff0000, RZ, 0xc0, !PT ;  /* 0xffff000005737812 */ /* 0x000fe200078ec0ff */
[----:B------:R-:W-:Y:S01]  /*3490*/  VIADD R4, R4, 0x1f ;  /* 0x0000001f04047836 */ /* 0x000fe20000000000 */
[----:B------:R-:W-:Y:S01]  /*34a0*/  LOP3.LUT R119, R6, 0xffff0000, RZ, 0xc0, !PT ;  /* 0xffff000006777812 */ /* 0x000fe200078ec0ff */
[--C-:B------:R-:W-:Y:S01]  /*34b0*/  FFMA R6, R93, R57, R20.reuse ;  /* 0x000000395d067223 */ /* 0x100fe20000000014 */
[----:B------:R-:W-:Y:S01]  /*34c0*/  LOP3.LUT R123, R7, 0xffff0000, RZ, 0xc0, !PT ;  /* 0xffff0000077b7812 */ /* 0x000fe200078ec0ff */
[C-C-:B------:R-:W-:Y:S01]  /*34d0*/  FFMA R5, R93.reuse, R60, R20.reuse ;  /* 0x0000003c5d057223 */ /* 0x140fe20000000014 */
[----:B------:R-:W-:Y:S01]  /*34e0*/  ISETP.GT.U32.AND P1, PT, R4, 0x3e, PT ;  /* 0x0000003e0400780c */ /* 0x000fe20003f24070 */
[C---:B------:R-:W-:Y:S01]  /*34f0*/  FFMA R4, R93.reuse, R56, R20 ;  /* 0x000000385d047223 */ /* 0x040fe20000000014 */
[----:B------:R-:W-:Y:S01]  /*3500*/  LOP3.LUT R106, R8, R9, RZ, 0xfc, !PT ;  /* 0x00000009086a7212 */ /* 0x000fe200078efcff */
[C-C-:B------:R-:W-:Y:S01]  /*3510*/  FFMA R8, R93.reuse, R58, R100.reuse ;  /* 0x0000003a5d087223 */ /* 0x140fe20000000064 */
[C---:B------:R-:W-:Y:S01]  /*3520*/  FFMA R7, R93.reuse, R62, R100 ;  /* 0x0000003e5d077223 */ /* 0x040fe20000000064 */
[----:B------:R-:W-:Y:S01]  /*3530*/  FFMA R9, R93, R64, R20 ;  /* 0x000000405d097223 */ /* 0x000fe20000000014 */
[-C--:B------:R-:W-:Y:S01]  /*3540*/  FMUL R21, R21, R98.reuse ;  /* 0x0000006215157220 */ /* 0x080fe20000400000 */
[-C--:B------:R-:W-:Y:S01]  /*3550*/  FMUL R23, R23, R98.reuse ;  /* 0x0000006217177220 */ /* 0x080fe20000400000 */
[C---:B------:R-:W-:Y:S01]  /*3560*/  FFMA R62, R93.reuse, R63, R100 ;  /* 0x0000003f5d3e7223 */ /* 0x040fe20000000064 */
[----:B------:R-:W-:Y:S01]  /*3570*/  FFMA R64, R93, R65, R20 ;  /* 0x000000415d407223 */ /* 0x000fe20000000014 */
[-C--:B------:R-:W-:Y:S01]  /*3580*/  FMUL R56, R97, R98.reuse ;  /* 0x0000006261387220 */ /* 0x080fe20000400000 */
[-C--:B------:R-:W-:Y:S01]  /*3590*/  FMUL R57, R99, R98.reuse ;  /* 0x0000006263397220 */ /* 0x080fe20000400000 */
[-C--:B------:R-:W-:Y:S01]  /*35a0*/  FMUL R58, R107, R98.reuse ;  /* 0x000000626b3a7220 */ /* 0x080fe20000400000 */
[-C--:B------:R-:W-:Y:S01]  /*35b0*/  FMUL R59, R11, R98.reuse ;  /* 0x000000620b3b7220 */ /* 0x080fe20000400000 */
[-C--:B------:R-:W-:Y:S01]  /*35c0*/  FMUL R60, R109, R98.reuse ;  /* 0x000000626d3c7220 */ /* 0x080fe20000400000 */
[-C--:B------:R-:W-:Y:S01]  /*35d0*/  FMUL R61, R111, R98.reuse ;  /* 0x000000626f3d7220 */ /* 0x080fe20000400000 */
[----:B------:R-:W-:Y:S01]  /*35e0*/  FMUL R13, R13, R98 ;  /* 0x000000620d0d7220 */ /* 0x000fe20000400000 */
[----:B------:R-:W-:Y:S01]  /*35f0*/  FADD R11, R6, R15 ;  /* 0x0000000f060b7221 */ /* 0x000fe20000000000 */
        /* <DEDUP_REMOVED lines=9> */
[----:B------:R-:W-:Y:S01]  /*3690*/  F2FP.RELU.BF16.F32.PACK_AB R5, R63, R8 ;  /* 0x000000083f05723e */ /* 0x000fe200000018ff */
[----:B------:R-:W-:Y:S01]  /*36a0*/  FFMA R10, R93, R67, R100 ;  /* 0x000000435d0a7223 */ /* 0x000fe20000000064 */
[----:B------:R-:W-:Y:S01]  /*36b0*/  F2FP.RELU.BF16.F32.PACK_AB R6, R65, R6 ;  /* 0x000000064106723e */ /* 0x000fe200000018ff */
[----:B------:R-:W-:Y:S01]  /*36c0*/  FMUL R65, R115, R98 ;  /* 0x0000006273417220 */ /* 0x000fe20000400000 */
[----:B------:R-:W-:Y:S01]  /*36d0*/  F2FP.RELU.BF16.F32.PACK_AB R7, R62, R7 ;  /* 0x000000073e07723e */ /* 0x000fe200000018ff */
[C---:B------:R-:W-:Y:S01]  /*36e0*/  FFMA R62, R93.reuse, R69, R20 ;  /* 0x000000455d3e7223 */ /* 0x040fe20000000014 */
[----:B------:R-:W-:Y:S01]  /*36f0*/  F2FP.RELU.BF16.F32.PACK_AB R8, R64, R9 ;  /* 0x000000094008723e */ /* 0x000fe200000018ff */
[----:B------:R-:W-:Y:S01]  /*3700*/  FFMA R9, R93, R66, R100 ;  /* 0x000000425d097223 */ /* 0x000fe20000000064 */
[----:B------:R-:W-:Y:S01]  /*3710*/  F2FP.RELU.BF16.F32.PACK_AB R4, R11, R4 ;  /* 0x000000040b04723e */ /* 0x000fe200000018ff */
[----:B------:R-:W-:Y:S01]  /*3720*/  FMUL R64, R113, R98 ;  /* 0x0000006271407220 */ /* 0x000fe20000400000 */
[----:B------:R-:W-:Y:S01]  /*3730*/  FFMA R11, R93, R68, R20 ;  /* 0x000000445d0b7223 */ /* 0x000fe20000000014 */
[-C--:B------:R-:W-:Y:S01]  /*3740*/  FMUL R66, R117, R98.reuse ;  /* 0x0000006275427220 */ /* 0x080fe20000400000 */
[----:B------:R-:W-:Y:S01]  /*3750*/  FMUL R69, R119, R98 ;  /* 0x0000006277457220 */ /* 0x000fe20000400000 */
[C-C-:B------:R-:W-:Y:S01]  /*3760*/  FFMA R70, R93.reuse, R70, R100.reuse ;  /* 0x000000465d467223 */ /* 0x140fe20000000064 */
[----:B------:R-:W-:Y:S01]  /*3770*/  FFMA R71, R93, R71, R100 ;  /* 0x000000475d477223 */ /* 0x000fe20000000064 */
[----:B------:R-:W-:-:S02]  /*3780*/  IMAD.MOV.U32 R63, RZ, RZ, 0x20 ;  /* 0x00000020ff3f7424 */ /* 0x000fc400078e00ff */
[-C--:B------:R-:W-:Y:S01]  /*3790*/  FMUL R67, R121, R98.reuse ;  /* 0x0000006279437220 */ /* 0x080fe20000400000 */
[----:B------:R-:W-:Y:S01]  /*37a0*/  FMUL R68, R123, R98 ;  /* 0x000000627b447220 */ /* 0x000fe20000400000 */
[----:B------:R-:W-:Y:S01]  /*37b0*/  LOP3.LUT P2, RZ, R18, 0x4, RZ, 0xc0, !PT ;  /* 0x0000000412ff7812 */ /* 0x000fe2000784c0ff */
[----:B------:R-:W-:Y:S01]  /*37c0*/  FADD R9, R9, R64 ;  /* 0x0000004009097221 */ /* 0x000fe20000000000 */
[----:B------:R-:W-:Y:S01]  /*37d0*/  FADD R10, R10, R65 ;  /* 0x000000410a0a7221 */ /* 0x000fe20000000000 */
[----:B------:R-:W-:Y:S01]  /*37e0*/  FADD R11, R11, R66 ;  /* 0x000000420b0b7221 */ /* 0x000fe20000000000 */
[----:B------:R-:W-:Y:S01]  /*37f0*/  FADD R104, R62, R69 ;  /* 0x000000453e687221 */ /* 0x000fe20000000000 */
[----:B------:R-:W-:Y:S01]  /*3800*/  FADD R70, R70, R67 ;  /* 0x0000004346467221 */ /* 0x000fe20000000000 */
[----:B------:R-:W-:Y:S01]  /*3810*/  FADD R71, R71, R68 ;  /* 0x0000004447477221 */ /* 0x000fe20000000000 */
[----:B------:R-:W-:Y:S01]  /*3820*/  SEL R62, R63, 0xffffffe0, !P2 ;  /* 0xffffffe03f3e7807 */ /* 0x000fe20005000000 */
[----:B------:R-:W-:Y:S05]  /*3830*/  WARPSYNC.ALL ;  /* 0x0000000000007948 */ /* 0x000fea0003800000 */
[----:B------:R-:W-:Y:S01]  /*3840*/  LEA R63, R106, UR52, 0x1 ;  /* 0x000000346a3f7c11 */ /* 0x000fe2000f8e08ff */
[----:B------:R-:W-:Y:S01]  /*3850*/  BSSY B0, `(.L_x_56) ;  /* 0x0000015000007945 */ /* 0x000fe20003800000 */
[----:B------:R-:W-:-:S02]  /*3860*/  F2FP.RELU.BF16.F32.PACK_AB R9, R10, R9 ;  /* 0x000000090a09723e */ /* 0x000fc400000018ff */
[----:B------:R-:W-:Y:S01]  /*3870*/  F2FP.RELU.BF16.F32.PACK_AB R10, R104, R11 ;  /* 0x0000000b680a723e */ /* 0x000fe200000018ff */
[----:B------:R1:W-:Y:S01]  /*3880*/  STSM.16.M88.4 [R63+0x200], R4 ;  /* 0x000200043f007844 */ /* 0x0003e20000000200 */
[----:B------:R-:W-:Y:S02]  /*3890*/  F2FP.RELU.BF16.F32.PACK_AB R11, R71, R70 ;  /* 0x00000046470b723e */ /* 0x000fe400000018ff */
[----:B------:R-:W-:-:S05]  /*38a0*/  IADD3 R70, R62, 0x200, R63 ;  /* 0x000002003e467810 */ /* 0x000fca0007ffe03f */
[----:B------:R1:W-:Y:S01]  /*38b0*/  STSM.16.M88.4 [R70], R8 ;  /* 0x0000000846007844 */ /* 0x0003e20000000200 */
[----:B------:R-:W-:Y:S01]  /*38c0*/  @!PT LDS RZ, [RZ] ;  /* 0x00000000fffff984 */ /* 0x000fe20000000800 */
[----:B------:R-:W-:Y:S01]  /*38d0*/  @!PT LDS RZ, [RZ] ;  /* 0x00000000fffff984 */ /* 0x000fe20000000800 */
[----:B------:R-:W-:Y:S01]  /*38e0*/  @!PT LDS RZ, [RZ] ;  /* 0x00000000fffff984 */ /* 0x000fe20000000800 */
[----:B------:R-:W-:Y:S01]  /*38f0*/  @!PT LDS RZ, [RZ] ;  /* 0x00000000fffff984 */ /* 0x000fe20000000800 */
[----:B------:R3:W-:Y:S06]  /*3900*/  MEMBAR.ALL.CTA ;  /* 0x0000000000007992 */ /* 0x0007ec0000008000 */
[----:B---3--:R-:W3:Y:S02]  /*3910*/  FENCE.VIEW.ASYNC.S ;  /* 0x00000000000073c6 */ /* 0x008ee40000000000 */
[----:B---3--:R-:W-:Y:S06]  /*3920*/  BAR.SYNC.DEFER_BLOCKING 0x1, 0x100 ;  /* 0x0044000000007b1d */ /* 0x008fec0000010000 */
[----:B------:R-:W-:Y:S05]  /*3930*/  @P1 BRA `(.L_x_57) ;  /* 0x0000000000181947 */ /* 0x000fea0003800000 */
[----:B------:R-:W-:Y:S02]  /*3940*/  UIADD3 UR4, UP0, UR54, 0x4f0, URZ ;  /* 0x000004f036047890 */ /* 0x000fe4000ff1e03f */
[----:B------:R-:W-:Y:S02]  /*3950*/  UIADD3 UR44, UR52, 0x200, URZ ;  /* 0x00000200342c7890 */ /* 0x000fe4000fffe03f */
[----:B------:R-:W-:-:S09]  /*3960*/  UIADD3.X UR5, URZ, UR55, URZ, UP0, !UPT ;  /* 0x000000373f057290 */ /* 0x000fd200087fe43f */
[----:B------:R3:W-:Y:S01]  /*3970*/  UTMASTG.3D [UR44], [UR4] ;  /* 0x0000002c040073b5 */ /* 0x0007e20008010000 */
[----:B------:R0:W-:Y:S01]  /*3980*/  UTMACMDFLUSH ;  /* 0x00000000000079b7 */ /* 0x0001e20000000000 */
[----:B---3--:R-:W-:-:S04]  /*3990*/  DEPBAR.LE SB0, 0x1 ;  /* 0x000080400000791a */ /* 0x008fc80000000000 */
.L_x_57:
[----:B------:R-:W-:Y:S05]  /*39a0*/  BSYNC B0 ;  /* 0x0000000000007941 */ /* 0x000fea0003800000 */
.L_x_56:
[----:B------:R-:W-:Y:S01]  /*39b0*/  BAR.SYNC.DEFER_BLOCKING 0x1, 0x100 ;  /* 0x0044000000007b1d */ /* 0x000fe20000010000 */
[----:B------:R-:W-:-:S13]  /*39c0*/  ISETP.NE.AND P2, PT, RZ, UR43, PT ;  /* 0x0000002bff007c0c */ /* 0x000fda000bf45270 */
[----:B------:R-:W-:Y:S05]  /*39d0*/  @!P2 BRA `(.L_x_58) ;  /* 0x000000000034a947 */ /* 0x000fea0003800000 */
[----:B------:R-:W-:Y:S04]  /*39e0*/  BSSY B0, `(.L_x_59) ;  /* 0x0000009000007945 */ /* 0x000fe80003800000 */
[----:B------:R-:W-:Y:S05]  /*39f0*/  @P0 BRA `(.L_x_60) ;  /* 0x00000000001c0947 */ /* 0x000fea0003800000 */
[----:B------:R-:W-:-:S13]  /*3a00*/  ISETP.NE.AND P2, PT, R101, 0x3, PT ;  /* 0x000000036500780c */ /* 0x000fda0003f45270 */
[----:B------:R-:W-:Y:S05]  /*3a10*/  @!P2 BRA `(.L_x_61) ;  /* 0x000000000004a947 */ /* 0x000fea0003800000 */
[----:B------:R-:W-:Y:S01]  /*3a20*/  BPT.TRAP 0x1 ;  /* 0x000000040000795c */ /* 0x000fe20000300000 */
.L_x_61:
[----:B------:R-:W-:-:S04]  /*3a30*/  ULEA UR4, UR42, UR52, 0x3 ;  /* 0x000000342a047291 */ /* 0x000fc8000f8e183f */
[----:B------:R-:W-:-:S04]  /*3a40*/  UIADD3 UR4, UR4, 0x60, URZ ;  /* 0x0000006004047890 */ /* 0x000fc8000fffe03f */
[----:B------:R-:W-:-:S09]  /*3a50*/  UPRMT UR4, UR51, 0x654, UR4 ;  /* 0x0000065433047896 */ /* 0x000fd20008000004 */
[----:B------:R-:W-:Y:S03]  /*3a60*/  SYNCS.ARRIVE.TRANS64.RED.A1T0 RZ, [UR4], RZ ;  /* 0x000000ffffff79a7 */ /* 0x000fe60008100404 */
.L_x_60:
[----:B------:R-:W-:Y:S05]  /*3a70*/  BSYNC B0 ;  /* 0x0000000000007941 */ /* 0x000fea0003800000 */
.L_x_59:
[----:B------:R-:W-:-:S04]  /*3a80*/  UIADD3 UR42, UR42, 0x1, URZ ;  /* 0x000000012a2a7890 */ /* 0x000fc8000fffe03f */
[----:B------:R-:W-:-:S04]  /*3a90*/  UISETP.NE.AND UP0, UPT, UR42, 0x4, UPT ;  /* 0x000000042a00788c */ /* 0x000fc8000bf05270 */
[----:B------:R-:W-:-:S12]  /*3aa0*/  USEL UR42, UR42, URZ, UP0 ;  /* 0x0000003f2a2a7287 */ /* 0x000fd80008000000 */
.L_x_58:
[----:B------:R-:W-:Y:S04]  /*3ab0*/  BSSY B0, `(.L_x_62) ;  /* 0x0000032000007945 */ /* 0x000fe80003800000 */
[----:B------:R-:W-:Y:S05]  /*3ac0*/  @P0 BRA `(.L_x_63) ;  /* 0x0000000000c00947 */ /* 0x000fea0003800000 */
[----:B------:R-:W-:-:S13]  /*3ad0*/  ISETP.NE.AND P2, PT, R101, 0x3, PT ;  /* 0x000000036500780c */ /* 0x000fda0003f45270 */
[----:B------:R-:W-:Y:S05]  /*3ae0*/  @!P2 BRA `(.L_x_64) ;  /* 0x000000000004a947 */ /* 0x000fea0003800000 */
[----:B------:R-:W-:Y:S01]  /*3af0*/  BPT.TRAP 0x1 ;  /* 0x000000040000795c */ /* 0x000fe20000300000 */
.L_x_64:
[----:B-1----:R-:W-:Y:S01]  /*3b00*/  LEA R4, R3, UR52, 0x3 ;  /* 0x0000003403047c11 */ /* 0x002fe2000f8e18ff */
[----:B------:R-:W-:Y:S01]  /*3b10*/  BSSY B1, `(.L_x_65) ;  /* 0x0000004000017945 */ /* 0x000fe20003800000 */
[----:B------:R-:W-:-:S04]  /*3b20*/  SHF.L.U32 R5, R91, 0x1f, RZ ;  /* 0x0000001f5b057819 */ /* 0x000fc800000006ff */
[----:B------:R-:W1:Y:S02]  /*3b30*/  SYNCS.PHASECHK.TRANS64.TRYWAIT P2, [R4+URZ+0x40], R5 ;  /* 0x00004005040075a7 */ /* 0x000e64000804017f */
[----:B-1----:R-:W-:Y:S05]  /*3b40*/  @!P2 BRA `(.L_x_66) ;  /* 0x000000480088a947 */ /* 0x002fea0003800000 */
.L_x_171:
[----:B------:R-:W-:Y:S05]  /*3b50*/  BSYNC B1 ;  /* 0x0000000000017941 */ /* 0x000fea0003800000 */
.L_x_65:
[----:B------:R-:W-:Y:S05]  /*3b60*/  @P3 BRA `(.L_x_67) ;  /* 0x0000000000943947 */ /* 0x000fea0003800000 */
[----:B------:R-:W-:Y:S01]  /*3b70*/  IMAD R9, R3, 0x2000, R63 ;  /* 0x0000200003097824 */ /* 0x000fe200078e023f */
[----:B------:R-:W-:Y:S05]  /*3b80*/  WARPSYNC.ALL ;  /* 0x0000000000007948 */ /* 0x000fea0003800000 */
[----:B-1----:R-:W-:Y:S01]  /*3b90*/  IMAD.IADD R4, R62, 0x1, R9 ;  /* 0x000000013e047824 */ /* 0x002fe200078e0209 */
[----:B------:R-:W1:Y:S05]  /*3ba0*/  LDSM.16.M88.4 R56, [R9+0x200] ;  /* 0x000200000938783b */ /* 0x000e6a0000000200 */
[----:B------:R-:W3:Y:S01]  /*3bb0*/  LDSM.16.M88.4 R4, [R4+0x200] ;  /* 0x000200000404783b */ /* 0x000ee20000000200 */
[----:B-1----:R-:W-:Y:S01]  /*3bc0*/  SHF.L.U32 R21, R57, 0x10, RZ ;  /* 0x0000001039157819 */ /* 0x002fe200000006ff */
[----:B------:R-:W-:Y:S01]  /*3bd0*/  IMAD.U32 R61, R59, 0x10000, RZ ;  /* 0x000100003b3d7824 */ /* 0x000fe200078e00ff */
[----:B------:R-:W-:Y:S01]  /*3be0*/  LOP3.LUT R23, R57, 0xffff0000, RZ, 0xc0, !PT ;  /* 0xffff000039177812 */ /* 0x000fe200078ec0ff */
[C---:B------:R-:W-:Y:S01]  /*3bf0*/  IMAD.U32 R13, R56.reuse, 0x10000, RZ ;  /* 0x00010000380d7824 */ /* 0x040fe200078e00ff */
[----:B------:R-:W-:Y:S01]  /*3c00*/  LOP3.LUT R15, R56, 0xffff0000, RZ, 0xc0, !PT ;  /* 0xffff0000380f7812 */ /* 0x000fe200078ec0ff */
[----:B---3--:R-:W-:Y:S01]  /*3c10*/  IMAD.U32 R67, R5, 0x10000, RZ ;  /* 0x0001000005437824 */ /* 0x008fe200078e00ff */
[----:B------:R-:W-:Y:S01]  /*3c20*/  LOP3.LUT R65, R4, 0xffff0000, RZ, 0xc0, !PT ;  /* 0xffff000004417812 */ /* 0x000fe200078ec0ff */
[----:B------:R-:W-:Y:S01]  /*3c30*/  IMAD.U32 R97, R7, 0x10000, RZ ;  /* 0x0001000007617824 */ /* 0x000fe200078e00ff */
[----:B------:R-:W-:Y:S01]  /*3c40*/  LOP3.LUT R57, R58, 0xffff0000, RZ, 0xc0, !PT ;  /* 0xffff00003a397812 */ /* 0x000fe200078ec0ff */
[----:B------:R-:W-:Y:S01]  /*3c50*/  IMAD.U32 R69, R6, 0x10000, RZ ;  /* 0x0001000006457824 */ /* 0x000fe200078e00ff */
[----:B------:R-:W-:Y:S01]  /*3c60*/  LOP3.LUT R59, R59, 0xffff0000, RZ, 0xc0, !PT ;  /* 0xffff00003b3b7812 */ /* 0x000fe200078ec0ff */
[----:B------:R-:W-:Y:S01]  /*3c70*/  IMAD.U32 R11, R58, 0x10000, RZ ;  /* 0x000100003a0b7824 */ /* 0x000fe200078e00ff */
[----:B------:R-:W-:Y:S01]  /*3c80*/  LOP3.LUT R5, R5, 0xffff0000, RZ, 0xc0, !PT ;  /* 0xffff000005057812 */ /* 0x000fe200078ec0ff */
[----:B------:R-:W-:Y:S01]  /*3c90*/  IMAD.U32 R9, R4, 0x10000, RZ ;  /* 0x0001000004097824 */ /* 0x000fe200078e00ff */
[----:B------:R-:W-:Y:S01]  /*3ca0*/  LOP3.LUT R71, R6, 0xffff0000, RZ, 0xc0, !PT ;  /* 0xffff000006477812 */ /* 0x000fe200078ec0ff */
[-C--:B------:R-:W-:Y:S01]  /*3cb0*/  FMUL R58, R61, R98.reuse ;  /* 0x000000623d3a7220 */ /* 0x080fe20000400000 */
[----:B------:R-:W-:Y:S01]  /*3cc0*/  LOP3.LUT R7, R7, 0xffff0000, RZ, 0xc0, !PT ;  /* 0xffff000007077812 */ /* 0x000fe200078ec0ff */
[-C--:B------:R-:W-:Y:S01]  /*3cd0*/  FMUL R61, R65, R98.reuse ;  /* 0x00000062413d7220 */ /* 0x080fe20000400000 */
        /* <DEDUP_REMOVED lines=13> */
[----:B------:R-:W-:-:S07]  /*3db0*/  FMUL R68, R7, R98 ;  /* 0x0000006207447220 */ /* 0x000fce0000400000 */
.L_x_67:
[----:B------:R-:W-:-:S07]  /*3dc0*/  VIADD R3, R3, 0x1 ;  /* 0x0000000103037836 */ /* 0x000fce0000000000 */
.L_x_63:
[----:B------:R-:W-:Y:S05]  /*3dd0*/  BSYNC B0 ;  /* 0x0000000000007941 */ /* 0x000fea0003800000 */
.L_x_62:
[C-C-:B------:R-:W-:Y:S01]  /*3de0*/  FFMA R24, R93.reuse, R24, R12.reuse ;  /* 0x000000185d187223 */ /* 0x140fe2000000000c */
[C---:B-1----:R-:W-:Y:S01]  /*3df0*/  FFMA R4, R93.reuse, R25, R12 ;  /* 0x000000195d047223 */ /* 0x042fe2000000000c */
[C-C-:B------:R-:W-:Y:S01]  /*3e00*/  FFMA R26, R93.reuse, R26, R14.reuse ;  /* 0x0000001a5d1a7223 */ /* 0x140fe2000000000e */
[C---:B------:R-:W-:Y:S01]  /*3e10*/  FFMA R6, R93.reuse, R27, R14 ;  /* 0x0000001b5d067223 */ /* 0x040fe2000000000e */
[C-C-:B------:R-:W-:Y:S01]  /*3e20*/  FFMA R5, R93.reuse, R28, R12.reuse ;  /* 0x0000001c5d057223 */ /* 0x140fe2000000000c */
[----:B------:R-:W-:Y:S01]  /*3e30*/  FFMA R8, R93, R29, R12 ;  /* 0x0000001d5d087223 */ /* 0x000fe2000000000c */
[----:B------:R-:W-:Y:S01]  /*3e40*/  FADD R24, R13, R24 ;  /* 0x000000180d187221 */ /* 0x000fe20000000000 */
[----:B------:R-:W-:Y:S01]  /*3e50*/  FADD R7, R15, R4 ;  /* 0x000000040f077221 */ /* 0x000fe20000000000 */
[----:B------:R-:W-:Y:S01]  /*3e60*/  FADD R26, R21, R26 ;  /* 0x0000001a151a7221 */ /* 0x000fe20000000000 */
[----:B------:R-:W-:Y:S01]  /*3e70*/  FADD R9, R23, R6 ;  /* 0x0000000617097221 */ /* 0x000fe20000000000 */
[----:B------:R-:W-:Y:S01]  /*3e80*/  FADD R6, R56, R5 ;  /* 0x0000000538067221 */ /* 0x000fe20000000000 */
[----:B------:R-:W-:Y:S01]  /*3e90*/  FADD R11, R57, R8 ;  /* 0x00000008390b7221 */ /* 0x000fe20000000000 */
[----:B------:R-:W-:Y:S01]  /*3ea0*/  F2FP.RELU.BF16.F32.PACK_AB R4, R7, R24 ;  /* 0x000000180704723e */ /* 0x000fe200000018ff */
[--C-:B------:R-:W-:Y:S01]  /*3eb0*/  FFMA R7, R93, R30, R14.reuse ;  /* 0x0000001e5d077223 */ /* 0x100fe2000000000e */
[----:B------:R-:W-:Y:S01]  /*3ec0*/  F2FP.RELU.BF16.F32.PACK_AB R5, R9, R26 ;  /* 0x0000001a0905723e */ /* 0x000fe200000018ff */
[----:B------:R-:W-:Y:S01]  /*3ed0*/  FFMA R8, R93, R31, R14 ;  /* 0x0000001f5d087223 */ /* 0x000fe2000000000e */
[----:B------:R-:W-:Y:S01]  /*3ee0*/  F2FP.RELU.BF16.F32.PACK_AB R6, R11, R6 ;  /* 0x000000060b06723e */ /* 0x000fe200000018ff */
[C-C-:B------:R-:W-:Y:S01]  /*3ef0*/  FFMA R9, R93.reuse, R32, R12.reuse ;  /* 0x000000205d097223 */ /* 0x140fe2000000000c */
[C---:B------:R-:W-:Y:S01]  /*3f00*/  FFMA R10, R93.reuse, R33, R12 ;  /* 0x000000215d0a7223 */ /* 0x040fe2000000000c */
[C-C-:B------:R-:W-:Y:S01]  /*3f10*/  FFMA R11, R93.reuse, R34, R14.reuse ;  /* 0x000000225d0b7223 */ /* 0x140fe2000000000e */
[C---:B------:R-:W-:Y:S01]  /*3f20*/  FFMA R24, R93.reuse, R35, R14 ;  /* 0x000000235d187223 */ /* 0x040fe2000000000e */
        /* <DEDUP_REMOVED lines=15> */
[----:B------:R-:W-:Y:S05]  /*4020*/  WARPSYNC.ALL ;  /* 0x0000000000007948 */ /* 0x000fea0003800000 */
[----:B------:R-:W-:Y:S01]  /*4030*/  F2FP.RELU.BF16.F32.PACK_AB R8, R10, R9 ;  /* 0x000000090a08723e */ /* 0x000fe200000018ff */
[----:B------:R1:W-:Y:S01]  /*4040*/  STSM.16.M88.4 [R63+0x2200], R4 ;  /* 0x002200043f007844 */ /* 0x0003e20000000200 */
[----:B------:R-:W-:Y:S01]  /*4050*/  F2FP.RELU.BF16.F32.PACK_AB R9, R24, R11 ;  /* 0x0000000b1809723e */ /* 0x000fe200000018ff */
[----:B------:R-:W-:Y:S01]  /*4060*/  BSSY B0, `(.L_x_68) ;  /* 0x0000016000007945 */ /* 0x000fe20003800000 */
[----:B------:R-:W-:-:S02]  /*4070*/  F2FP.RELU.BF16.F32.PACK_AB R10, R26, R25 ;  /* 0x000000191a0a723e */ /* 0x000fc400000018ff */
        /* <DEDUP_REMOVED lines=13> */
[----:B------:R-:W-:Y:S02]  /*4150*/  UIADD3 UR4, UR52, 0x2200, URZ ;  /* 0x0000220034047890 */ /* 0x000fe4000fffe03f */
[----:B------:R-:W-:Y:S01]  /*4160*/  UIADD3.X UR9, URZ, UR55, URZ, UP0, !UPT ;  /* 0x000000373f097290 */ /* 0x000fe200087fe43f */
[----:B------:R-:W-:Y:S01]  /*4170*/  UMOV UR5, UR45 ;  /* 0x0000002d00057c82 */ /* 0x000fe20008000000 */
[----:B------:R-:W-:-:S07]  /*4180*/  UMOV UR7, UR47 ;  /* 0x0000002f00077c82 */ /* 0x000fce0008000000 */
[----:B------:R3:W-:Y:S01]  /*4190*/  UTMASTG.3D [UR4], [UR8] ;  /* 0x00000004080073b5 */ /* 0x0007e20008010000 */
[----:B------:R0:W-:Y:S01]  /*41a0*/  UTMACMDFLUSH ;  /* 0x00000000000079b7 */ /* 0x0001e20000000000 */
[----:B---3--:R-:W-:-:S04]  /*41b0*/  DEPBAR.LE SB0, 0x1 ;  /* 0x000080400000791a */ /* 0x008fc80000000000 */
.L_x_69:
[----:B------:R-:W-:Y:S05]  /*41c0*/  BSYNC B0 ;  /* 0x0000000000007941 */ /* 0x000fea0003800000 */
.L_x_68:
[----:B------:R-:W-:Y:S06]  /*41d0*/  BAR.SYNC.DEFER_BLOCKING 0x1, 0x100 ;  /* 0x0044000000007b1d */ /* 0x000fec0000010000 */
[----:B------:R-:W-:Y:S04]  /*41e0*/  BSSY B0, `(.L_x_70) ;  /* 0x0000009000007945 */ /* 0x000fe80003800000 */
[----:B------:R-:W-:Y:S05]  /*41f0*/  @P0 BRA `(.L_x_71) ;  /* 0x00000000001c0947 */ /* 0x000fea0003800000 */
[----:B------:R-:W-:-:S13]  /*4200*/  ISETP.NE.AND P2, PT, R101, 0x3, PT ;  /* 0x000000036500780c */ /* 0x000fda0003f45270 */
[----:B------:R-:W-:Y:S05]  /*4210*/  @!P2 BRA `(.L_x_72) ;  /* 0x000000000004a947 */ /* 0x000fea0003800000 */
[----:B------:R-:W-:Y:S01]  /*4220*/  BPT.TRAP 0x1 ;  /* 0x000000040000795c */ /* 0x000fe20000300000 */
.L_x_72:
[----:B------:R-:W-:-:S04]  /*4230*/  ULEA UR4, UR42, UR52, 0x3 ;  /* 0x000000342a047291 */ /* 0x000fc8000f8e183f */
[----:B------:R-:W-:-:S04]  /*4240*/  UIADD3 UR4, UR4, 0x60, URZ ;  /* 0x0000006004047890 */ /* 0x000fc8000fffe03f */
[----:B------:R-:W-:-:S09]  /*4250*/  UPRMT UR4, UR51, 0x654, UR4 ;  /* 0x0000065433047896 */ /* 0x000fd20008000004 */
[----:B------:R-:W-:Y:S03]  /*4260*/  SYNCS.ARRIVE.TRANS64.RED.A1T0 RZ, [UR4], RZ ;  /* 0x000000ffffff79a7 */ /* 0x000fe60008100404 */
.L_x_71:
[----:B------:R-:W-:Y:S05]  /*4270*/  BSYNC B0 ;  /* 0x0000000000007941 */ /* 0x000fea0003800000 */
.L_x_70:
[----:B------:R-:W-:Y:S01]  /*4280*/  UIADD3 UR42, UR42, 0x1, URZ ;  /* 0x000000012a2a7890 */ /* 0x000fe2000fffe03f */
[----:B------:R-:W-:Y:S01]  /*4290*/  BSSY B0, `(.L_x_73) ;  /* 0x0000039000007945 */ /* 0x000fe20003800000 */
[----:B-1----:R-:W-:Y:S02]  /*42a0*/  IMAD.MOV.U32 R8, RZ, RZ, R91 ;  /* 0x000000ffff087224 */ /* 0x002fe400078e005b */
[----:B------:R-:W-:-:S04]  /*42b0*/  UISETP.NE.AND UP0, UPT, UR42, 0x4, UPT ;  /* 0x000000042a00788c */ /* 0x000fc8000bf05270 */
[----:B------:R-:W-:Y:S01]  /*42c0*/  USEL UR42, UR42, URZ, UP0 ;  /* 0x0000003f2a2a7287 */ /* 0x000fe20008000000 */
[----:B------:R-:W-:Y:S11]  /*42d0*/  @P0 BRA `(.L_x_74) ;  /* 0x0000000000d00947 */ /* 0x000ff60003800000 */
[----:B------:R-:W-:-:S13]  /*42e0*/  ISETP.NE.AND P2, PT, R101, 0x3, PT ;  /* 0x000000036500780c */ /* 0x000fda0003f45270 */
[----:B------:R-:W-:Y:S05]  /*42f0*/  @!P2 BRA `(.L_x_75) ;  /* 0x000000000004a947 */ /* 0x000fea0003800000 */
[----:B------:R-:W-:Y:S01]  /*4300*/  BPT.TRAP 0x1 ;  /* 0x000000040000795c */ /* 0x000fe20000300000 */
.L_x_75:
[C---:B------:R-:W-:Y:S01]  /*4310*/  LEA R4, R3.reuse, UR52, 0x3 ;  /* 0x0000003403047c11 */ /* 0x040fe2000f8e18ff */
[----:B------:R-:W-:Y:S01]  /*4320*/  VIADD R10, R3, 0x1 ;  /* 0x00000001030a7836 */ /* 0x000fe20000000000 */
[----:B------:R-:W-:Y:S01]  /*4330*/  SHF.L.U32 R5, R91, 0x1f, RZ ;  /* 0x0000001f5b057819 */ /* 0x000fe200000006ff */
[----:B------:R-:W-:Y:S03]  /*4340*/  BSSY B1, `(.L_x_76) ;  /* 0x0000005000017945 */ /* 0x000fe60003800000 */
[----:B------:R-:W1:Y:S01]  /*4350*/  SYNCS.PHASECHK.TRANS64.TRYWAIT P2, [R4+URZ+0x40], R5 ;  /* 0x00004005040075a7 */ /* 0x000e62000804017f */
[----:B------:R-:W-:-:S04]  /*4360*/  ISETP.NE.AND P4, PT, R10, 0x4, PT ;  /* 0x000000040a00780c */ /* 0x000fc80003f85270 */
[----:B------:R-:W-:Y:S01]  /*4370*/  SEL R8, RZ, 0x1, P4 ;  /* 0x00000001ff087807 */ /* 0x000fe20002000000 */
[----:B-1----:R-:W-:Y:S08]  /*4380*/  @!P2 BRA `(.L_x_77) ;  /* 0x00000040008ca947 */ /* 0x002ff00003800000 */
.L_x_172:
[----:B------:R-:W-:Y:S05]  /*4390*/  BSYNC B1 ;  /* 0x0000000000017941 */ /* 0x000fea0003800000 */
.L_x_76:
[----:B------:R-:W-:Y:S05]  /*43a0*/  @P3 BRA `(.L_x_78) ;  /* 0x0000000000943947 */ /* 0x000fea0003800000 */
[----:B------:R-:W-:Y:S01]  /*43b0*/  IMAD R11, R3, 0x2000, R63 ;  /* 0x00002000030b7824 */ /* 0x000fe200078e023f */
[----:B------:R-:W-:Y:S05]  /*43c0*/  WARPSYNC.ALL ;  /* 0x0000000000007948 */ /* 0x000fea0003800000 */
[----:B------:R-:W-:Y:S01]  /*43d0*/  IMAD.IADD R24, R62, 0x1, R11 ;  /* 0x000000013e187824 */ /* 0x000fe200078e020b */
[----:B-1----:R-:W1:Y:S05]  /*43e0*/  LDSM.16.M88.4 R4, [R11+0x200] ;  /* 0x000200000b04783b */ /* 0x002e6a0000000200 */
[----:B------:R-:W3:Y:S01]  /*43f0*/  LDSM.16.M88.4 R24, [R24+0x200] ;  /* 0x000200001818783b */ /* 0x000ee20000000200 */
[----:B-1----:R-:W-:Y:S01]  /*4400*/  IMAD.U32 R21, R5, 0x10000, RZ ;  /* 0x0001000005157824 */ /* 0x002fe200078e00ff */
[C---:B------:R-:W-:Y:S01]  /*4410*/  LOP3.LUT R15, R4.reuse, 0xffff0000, RZ, 0xc0, !PT ;  /* 0xffff0000040f7812 */ /* 0x040fe200078ec0ff */
[----:B------:R-:W-:Y:S01]  /*4420*/  IMAD.U32 R9, R7, 0x10000, RZ ;  /* 0x0001000007097824 */ /* 0x000fe200078e00ff */
[----:B------:R-:W-:Y:S01]  /*4430*/  LOP3.LUT R5, R5, 0xffff0000, RZ, 0xc0, !PT ;  /* 0xffff000005057812 */ /* 0x000fe200078ec0ff */
[----:B------:R-:W-:Y:S01]  /*4440*/  IMAD.U32 R13, R4, 0x10000, RZ ;  /* 0x00010000040d7824 */ /* 0x000fe200078e00ff */
        /* <DEDUP_REMOVED lines=8> */
[C---:B------:R-:W-:Y:S01]  /*44d0*/  SHF.L.U32 R31, R26.reuse, 0x10, RZ ;  /* 0x000000101a1f7819 */ /* 0x040fe200000006ff */
[-C--:B------:R-:W-:Y:S01]  /*44e0*/  FMUL R13, R13, R98.reuse ;  /* 0x000000620d0d7220 */ /* 0x080fe20000400000 */
        /* <DEDUP_REMOVED lines=17> */
.L_x_78:
[----:B------:R-:W-:Y:S02]  /*4600*/  LOP3.LUT R8, R91, R8, RZ, 0x3c, !PT ;  /* 0x000000085b087212 */ /* 0x000fe400078e3cff */
[----:B------:R-:W-:-:S07]  /*4610*/  SEL R3, R10, RZ, P4 ;  /* 0x000000ff0a037207 */ /* 0x000fce0002000000 */
.L_x_74:
[----:B------:R-:W-:Y:S05]  /*4620*/  BSYNC B0 ;  /* 0x0000000000007941 */ /* 0x000fea0003800000 */
.L_x_73:
[C-C-:B------:R-:W-:Y:S01]  /*4630*/  FFMA R72, R93.reuse, R72, R20.reuse ;  /* 0x000000485d487223 */ /* 0x140fe20000000014 */
[C-C-:B-1----:R-:W-:Y:S01]  /*4640*/  FFMA R4, R93.reuse, R73, R20.reuse ;  /* 0x000000495d047223 */ /* 0x142fe20000000014 */
[C-C-:B------:R-:W-:Y:S01]  /*4650*/  FFMA R5, R93.reuse, R76, R20.reuse ;  /* 0x0000004c5d057223 */ /* 0x140fe20000000014 */
[C-C-:B------:R-:W-:Y:S01]  /*4660*/  FFMA R10, R93.reuse, R77, R20.reuse ;  /* 0x0000004d5d0a7223 */ /* 0x140fe20000000014 */
[C-C-:B------:R-:W-:Y:S01]  /*4670*/  FFMA R9, R93.reuse, R80, R20.reuse ;  /* 0x000000505d097223 */ /* 0x140fe20000000014 */
[C-C-:B------:R-:W-:Y:S01]  /*4680*/  FFMA R24, R93.reuse, R81, R20.reuse ;  /* 0x000000515d187223 */ /* 0x140fe20000000014 */
[C-C-:B------:R-:W-:Y:S01]  /*4690*/  FFMA R25, R93.reuse, R84, R20.reuse ;  /* 0x000000545d197223 */ /* 0x140fe20000000014 */
[C---:B------:R-:W-:Y:S01]  /*46a0*/  FFMA R28, R93.reuse, R85, R20 ;  /* 0x000000555d1c7223 */ /* 0x040fe20000000014 */
[C-C-:B------:R-:W-:Y:S01]  /*46b0*/  FFMA R6, R93.reuse, R75, R100.reuse ;  /* 0x0000004b5d067223 */ /* 0x140fe20000000064 */
[C-C-:B------:R-:W-:Y:S01]  /*46c0*/  FFMA R74, R93.reuse, R74, R100.reuse ;  /* 0x0000004a5d4a7223 */ /* 0x140fe20000000064 */
[C-C-:B------:R-:W-:Y:S01]  /*46d0*/  FFMA R7, R93.reuse, R78, R100.reuse ;  /* 0x0000004e5d077223 */ /* 0x140fe20000000064 */
[C-C-:B------:R-:W-:Y:S01]  /*46e0*/  FFMA R20, R93.reuse, R79, R100.reuse ;  /* 0x0000004f5d147223 */ /* 0x140fe20000000064 */
[C-C-:B------:R-:W-:Y:S01]  /*46f0*/  FFMA R11, R93.reuse, R82, R100.reuse ;  /* 0x000000525d0b7223 */ /* 0x140fe20000000064 */
[C-C-:B------:R-:W-:Y:S01]  /*4700*/  FFMA R26, R93.reuse, R83, R100.reuse ;  /* 0x000000535d1a7223 */ /* 0x140fe20000000064 */
        /* <DEDUP_REMOVED lines=21> */
[----:B------:R-:W-:Y:S01]  /*4860*/  BSSY B0, `(.L_x_79) ;  /* 0x000001b000007945 */ /* 0x000fe20003800000 */
[----:B------:R-:W-:-:S02]  /*4870*/  F2FP.RELU.BF16.F32.PACK_AB R6, R31, R6 ;  /* 0x000000061f06723e */ /* 0x000fc400000018ff */
[----:B------:R-:W-:Y:S02]  /*4880*/  F2FP.RELU.BF16.F32.PACK_AB R7, R20, R7 ;  /* 0x000000071407723e */ /* 0x000fe400000018ff */
[----:B------:R-:W-:Y:S02]  /*4890*/  F2FP.RELU.BF16.F32.PACK_AB R32, R24, R9 ;  /* 0x000000091820723e */ /* 0x000fe400000018ff */
[----:B------:R-:W-:Y:S01]  /*48a0*/  F2FP.RELU.BF16.F32.PACK_AB R33, R26, R11 ;  /* 0x0000000b1a21723e */ /* 0x000fe200000018ff */
[----:B------:R1:W-:Y:S01]  /*48b0*/  STSM.16.M88.4 [R63+0x4200], R4 ;  /* 0x004200043f007844 */ /* 0x0003e20000000200 */
[----:B------:R-:W-:Y:S02]  /*48c0*/  F2FP.RELU.BF16.F32.PACK_AB R34, R28, R25 ;  /* 0x000000191c22723e */ /* 0x000fe400000018ff */
        /* <DEDUP_REMOVED lines=20> */
.L_x_80:
[----:B------:R-:W-:Y:S05]  /*4a10*/  BSYNC B0 ;  /* 0x0000000000007941 */ /* 0x000fea0003800000 */
.L_x_79:
[----:B------:R-:W-:Y:S06]  /*4a20*/  BAR.SYNC.DEFER_BLOCKING 0x1, 0x100 ;  /* 0x0044000000007b1d */ /* 0x000fec0000010000 */
[----:B------:R-:W-:Y:S04]  /*4a30*/  BSSY B0, `(.L_x_81) ;  /* 0x0000009000007945 */ /* 0x000fe80003800000 */
[----:B------:R-:W-:Y:S05]  /*4a40*/  @P0 BRA `(.L_x_82) ;  /* 0x00000000001c0947 */ /* 0x000fea0003800000 */
[----:B------:R-:W-:-:S13]  /*4a50*/  ISETP.NE.AND P2, PT, R101, 0x3, PT ;  /* 0x000000036500780c */ /* 0x000fda0003f45270 */
[----:B------:R-:W-:Y:S05]  /*4a60*/  @!P2 BRA `(.L_x_83) ;  /* 0x000000000004a947 */ /* 0x000fea0003800000 */
[----:B------:R-:W-:Y:S01]  /*4a70*/  BPT.TRAP 0x1 ;  /* 0x000000040000795c */ /* 0x000fe20000300000 */
.L_x_83:
[----:B------:R-:W-:-:S04]  /*4a80*/  ULEA UR4, UR42, UR52, 0x3 ;  /* 0x000000342a047291 */ /* 0x000fc8000f8e183f */
[----:B------:R-:W-:-:S04]  /*4a90*/  UIADD3 UR4, UR4, 0x60, URZ ;  /* 0x0000006004047890 */ /* 0x000fc8000fffe03f */
[----:B------:R-:W-:-:S09]  /*4aa0*/  UPRMT UR4, UR51, 0x654, UR4 ;  /* 0x0000065433047896 */ /* 0x000fd20008000004 */
[----:B------:R-:W-:Y:S03]  /*4ab0*/  SYNCS.ARRIVE.TRANS64.RED.A1T0 RZ, [UR4], RZ ;  /* 0x000000ffffff79a7 */ /* 0x000fe60008100404 */
.L_x_82:
[----:B------:R-:W-:Y:S05]  /*4ac0*/  BSYNC B0 ;  /* 0x0000000000007941 */ /* 0x000fea0003800000 */
.L_x_81:
[----:B------:R-:W-:Y:S01]  /*4ad0*/  UIADD3 UR4, UR42, 0x1, URZ ;  /* 0x000000012a047890 */ /* 0x000fe2000fffe03f */
[----:B------:R-:W-:Y:S03]  /*4ae0*/  BSSY B0, `(.L_x_84) ;  /* 0x0000033000007945 */ /* 0x000fe60003800000 */
[----:B------:R-:W-:-:S04]  /*4af0*/  UISETP.NE.AND UP0, UPT, UR4, 0x4, UPT ;  /* 0x000000040400788c */ /* 0x000fc8000bf05270 */
[----:B------:R-:W-:Y:S01]  /*4b00*/  USEL UR42, UR4, URZ, UP0 ;  /* 0x0000003f042a7287 */ /* 0x000fe20008000000 */
[----:B------:R-:W-:Y:S11]  /*4b10*/  @P0 BRA `(.L_x_85) ;  /* 0x0000000000bc0947 */ /* 0x000ff60003800000 */
[----:B------:R-:W-:-:S13]  /*4b20*/  ISETP.NE.AND P2, PT, R101, 0x3, PT ;  /* 0x000000036500780c */ /* 0x000fda0003f45270 */
[----:B------:R-:W-:Y:S05]  /*4b30*/  @!P2 BRA `(.L_x_86) ;  /* 0x000000000004a947 */ /* 0x000fea0003800000 */
[----:B------:R-:W-:Y:S01]  /*4b40*/  BPT.TRAP 0x1 ;  /* 0x000000040000795c */ /* 0x000fe20000300000 */
.L_x_86:
[----:B-1----:R-:W-:Y:S01]  /*4b50*/  SHF.L.U32 R4, R8, 0x1f, RZ ;  /* 0x0000001f08047819 */ /* 0x002fe200000006ff */
[----:B------:R-:W-:Y:S01]  /*4b60*/  BSSY B1, `(.L_x_87) ;  /* 0x0000004000017945 */ /* 0x000fe20003800000 */
[----:B------:R-:W-:-:S04]  /*4b70*/  LEA R5, R3, UR52, 0x3 ;  /* 0x0000003403057c11 */ /* 0x000fc8000f8e18ff */
[----:B------:R-:W1:Y:S02]  /*4b80*/  SYNCS.PHASECHK.TRANS64.TRYWAIT P2, [R5+URZ+0x40], R4 ;  /* 0x00004004050075a7 */ /* 0x000e64000804017f */
[----:B-1----:R-:W-:Y:S05]  /*4b90*/  @!P2 BRA `(.L_x_88) ;  /* 0x00000038009ca947 */ /* 0x002fea0003800000 */
.L_x_173:
[----:B------:R-:W-:Y:S05]  /*4ba0*/  BSYNC B1 ;  /* 0x0000000000017941 */ /* 0x000fea0003800000 */
.L_x_87:
[----:B------:R-:W-:Y:S05]  /*4bb0*/  @P3 BRA `(.L_x_85) ;  /* 0x0000000000943947 */ /* 0x000fea0003800000 */
[----:B------:R-:W-:Y:S01]  /*4bc0*/  IMAD R3, R3, 0x2000, R63 ;  /* 0x0000200003037824 */ /* 0x000fe200078e023f */
[----:B------:R-:W-:Y:S05]  /*4bd0*/  WARPSYNC.ALL ;  /* 0x0000000000007948 */ /* 0x000fea0003800000 */
[----:B------:R-:W-:Y:S01]  /*4be0*/  IMAD.IADD R8, R62, 0x1, R3 ;  /* 0x000000013e087824 */ /* 0x000fe200078e0203 */
[----:B-1----:R-:W1:Y:S05]  /*4bf0*/  LDSM.16.M88.4 R4, [R3+0x200] ;  /* 0x000200000304783b */ /* 0x002e6a0000000200 */
[----:B------:R-:W3:Y:S01]  /*4c00*/  LDSM.16.M88.4 R8, [R8+0x200] ;  /* 0x000200000808783b */ /* 0x000ee20000000200 */
[C---:B-1----:R-:W-:Y:S01]  /*4c10*/  IMAD.U32 R21, R5.reuse, 0x10000, RZ ;  /* 0x0001000005157824 */ /* 0x042fe200078e00ff */
[C---:B------:R-:W-:Y:S01]  /*4c20*/  LOP3.LUT R15, R4.reuse, 0xffff0000, RZ, 0xc0, !PT ;  /* 0xffff0000040f7812 */ /* 0x040fe200078ec0ff */
[----:B------:R-:W-:Y:S01]  /*4c30*/  IMAD.U32 R13, R4, 0x10000, RZ ;  /* 0x00010000040d7824 */ /* 0x000fe200078e00ff */
[----:B------:R-:W-:Y:S01]  /*4c40*/  LOP3.LUT R5, R5, 0xffff0000, RZ, 0xc0, !PT ;  /* 0xffff000005057812 */ /* 0x000fe200078ec0ff */
[----:B------:R-:W-:Y:S01]  /*4c50*/  IMAD.U32 R3, R6, 0x10000, RZ ;  /* 0x0001000006037824 */ /* 0x000fe200078e00ff */
[C---:B---3--:R-:W-:Y:S01]  /*4c60*/  LOP3.LUT R65, R9.reuse, 0xffff0000, RZ, 0xc0, !PT ;  /* 0xffff000009417812 */ /* 0x048fe200078ec0ff */
        /* <DEDUP_REMOVED lines=26> */
.L_x_85:
[----:B------:R-:W-:Y:S05]  /*4e10*/  BSYNC B0 ;  /* 0x0000000000007941 */ /* 0x000fea0003800000 */
.L_x_84:
[C-C-:B------:R-:W-:Y:S01]  /*4e20*/  FFMA R42, R93.reuse, R42, R14.reuse ;  /* 0x0000002a5d2a7223 */ /* 0x140fe2000000000e */
[C-C-:B-1----:R-:W-:Y:S01]  /*4e30*/  FFMA R6, R93.reuse, R43, R14.reuse ;  /* 0x0000002b5d067223 */ /* 0x142fe2000000000e */
        /* <DEDUP_REMOVED lines=54> */
[----:B------:R-:W-:Y:S02]  /*51a0*/  UIADD3 UR4, UR52, 0x6200, URZ ;  /* 0x0000620034047890 */ /* 0x000fe4000fffe03f */
[----:B------:R-:W-:Y:S01]  /*51b0*/  UIADD3.X UR9, URZ, UR55, URZ, UP0, !UPT ;  /* 0x000000373f097290 */ /* 0x000fe200087fe43f */
[----:B------:R-:W-:-:S08]  /*51c0*/  UMOV UR7, UR47 ;  /* 0x0000002f00077c82 */ /* 0x000fd00008000000 */
[----:B------:R3:W-:Y:S01]  /*51d0*/  UTMASTG.3D [UR4], [UR8] ;  /* 0x00000004080073b5 */ /* 0x0007e20008010000 */
[----:B------:R0:W-:Y:S01]  /*51e0*/  UTMACMDFLUSH ;  /* 0x00000000000079b7 */ /* 0x0001e20000000000 */
[----:B---3--:R-:W-:-:S04]  /*51f0*/  DEPBAR.LE SB0, 0x1 ;  /* 0x000080400000791a */ /* 0x008fc80000000000 */
.L_x_90:
[----:B------:R-:W-:Y:S05]  /*5200*/  BSYNC B0 ;  /* 0x0000000000007941 */ /* 0x000fea0003800000 */
.L_x_89:
[----:B------:R-:W-:Y:S06]  /*5210*/  BAR.SYNC.DEFER_BLOCKING 0x1, 0x100 ;  /* 0x0044000000007b1d */ /* 0x000fec0000010000 */
[----:B------:R-:W-:Y:S04]  /*5220*/  BSSY B0, `(.L_x_91) ;  /* 0x0000009000007945 */ /* 0x000fe80003800000 */
[----:B------:R-:W-:Y:S05]  /*5230*/  @P0 BRA `(.L_x_92) ;  /* 0x00000000001c0947 */ /* 0x000fea0003800000 */
[----:B------:R-:W-:-:S13]  /*5240*/  ISETP.NE.AND P0, PT, R101, 0x3, PT ;  /* 0x000000036500780c */ /* 0x000fda0003f05270 */
[----:B------:R-:W-:Y:S05]  /*5250*/  @!P0 BRA `(.L_x_93) ;  /* 0x0000000000048947 */ /* 0x000fea0003800000 */
[----:B------:R-:W-:Y:S01]  /*5260*/  BPT.TRAP 0x1 ;  /* 0x000000040000795c */ /* 0x000fe20000300000 */
.L_x_93:
[----:B------:R-:W-:-:S04]  /*5270*/  ULEA UR4, UR42, UR52, 0x3 ;  /* 0x000000342a047291 */ /* 0x000fc8000f8e183f */
[----:B------:R-:W-:-:S04]  /*5280*/  UIADD3 UR4, UR4, 0x60, URZ ;  /* 0x0000006004047890 */ /* 0x000fc8000fffe03f */
[----:B------:R-:W-:-:S09]  /*5290*/  UPRMT UR4, UR51, 0x654, UR4 ;  /* 0x0000065433047896 */ /* 0x000fd20008000004 */
[----:B------:R-:W-:Y:S03]  /*52a0*/  SYNCS.ARRIVE.TRANS64.RED.A1T0 RZ, [UR4], RZ ;  /* 0x000000ffffff79a7 */ /* 0x000fe60008100404 */
.L_x_92:
[----:B------:R-:W-:Y:S05]  /*52b0*/  BSYNC B0 ;  /* 0x0000000000007941 */ /* 0x000fea0003800000 */
.L_x_91:
[----:B------:R-:W-:Y:S01]  /*52c0*/  IADD3 R16, P0, R16, UR38, RZ ;  /* 0x0000002610107c10 */ /* 0x000fe2000ff1e0ff */
[----:B------:R-:W-:Y:S01]  /*52d0*/  ULDC.64 UR4, c[0x0][0x8f8] ;  /* 0x00023e0000047ab9 */ /* 0x000fe20000000a00 */
[----:B------:R-:W-:Y:S01]  /*52e0*/  UIADD3 UR42, UR42, 0x1, URZ ;  /* 0x000000012a2a7890 */ /* 0x000fe2000fffe03f */
[----:B------:R-:W-:Y:S01]  /*52f0*/  PRMT R3, RZ, 0x7610, R3 ;  /* 0x00007610ff037816 */ /* 0x000fe20000000003 */
[----:B------:R-:W-:Y:S01]  /*5300*/  UMOV UR47, 0xffffffff ;  /* 0xffffffff002f7882 */ /* 0x000fe20000000000 */
[----:B------:R-:W-:Y:S01]  /*5310*/  IADD3.X R17, R17, UR37, RZ, P0, !PT ;  /* 0x0000002511117c10 */ /* 0x000fe200087fe4ff */
[----:B------:R-:W-:Y:S01]  /*5320*/  UISETP.NE.AND UP0, UPT, UR42, 0x4, UPT ;  /* 0x000000042a00788c */ /* 0x000fe2000bf05270 */
[----:B------:R-:W-:Y:S01]  /*5330*/  ISETP.GE.U32.AND P0, PT, R16, UR4, PT ;  /* 0x0000000410007c0c */ /* 0x000fe2000bf06070 */
[----:B------:R-:W-:Y:S02]  /*5340*/  IMAD.MOV.U32 R97, RZ, RZ, -0x1 ;  /* 0xffffffffff617424 */ /* 0x000fe400078e00ff */
[----:B------:R-:W-:Y:S01]  /*5350*/  USEL UR42, UR42, URZ, UP0 ;  /* 0x0000003f2a2a7287 */ /* 0x000fe20008000000 */
[----:B------:R-:W-:Y:S01]  /*5360*/  ISETP.GE.U32.AND.EX P0, PT, R17, UR5, PT, P0 ;  /* 0x0000000511007c0c */ /* 0x000fe2000bf06100 */
[----:B------:R-:W-:-:S12]  /*5370*/  IMAD.MOV.U32 R99, RZ, RZ, -0x1 ;  /* 0xffffffffff637424 */ /* 0x000fd800078e00ff */
[----:B------:R-:W-:Y:S05]  /*5380*/  @P0 BRA `(.L_x_94) ;  /* 0x0000000400640947 */ /* 0x000fea0003800000 */
[----:B------:R-:W3:Y:S01]  /*5390*/  S2R R23, SR_CTAID.X ;  /* 0x0000000000177919 */ /* 0x000ee20000002500 */
[----:B-1----:R-:W1:Y:S01]  /*53a0*/  LDC.64 R10, c[0x0][0x8d0] ;  /* 0x00023400ff0a7b82 */ /* 0x002e620000000a00 */
[----:B------:R-:W-:Y:S01]  /*53b0*/  ULDC UR4, c[0x0][0x150] ;  /* 0x0000540000047ab9 */ /* 0x000fe20000000800 */
[----:B------:R-:W-:Y:S01]  /*53c0*/  IMAD.MOV.U32 R8, RZ, RZ, R16 ;  /* 0x000000ffff087224 */ /* 0x000fe200078e0010 */
[----:B------:R-:W4:Y:S01]  /*53d0*/  S2R R25, SR_CTAID.Y ;  /* 0x0000000000197919 */ /* 0x000f220000002600 */
[----:B------:R-:W-:-:S04]  /*53e0*/  IMAD.MOV.U32 R9, RZ, RZ, R17 ;  /* 0x000000ffff097224 */ /* 0x000fc800078e0011 */
[----:B------:R-:W2:Y:S08]  /*53f0*/  LDC R26, c[0x0][0x144] ;  /* 0x00005100ff1a7b82 */ /* 0x000eb00000000800 */
[----:B------:R-:W2:Y:S08]  /*5400*/  LDC R12, c[0x0][0x8d8] ;  /* 0x00023600ff0c7b82 */ /* 0x000eb00000000800 */
[----:B------:R-:W2:Y:S01]  /*5410*/  LDC.64 R20, c[0x0][0x8c8] ;  /* 0x00023200ff147b82 */ /* 0x000ea20000000a00 */
[----:B-1----:R-:W-:-:S04]  /*5420*/  ISETP.NE.U32.AND P0, PT, R10, RZ, PT ;  /* 0x000000ff0a00720c */ /* 0x002fc80003f05070 */
[----:B------:R-:W-:Y:S02]  /*5430*/  ISETP.NE.AND.EX P0, PT, R11, RZ, PT, P0 ;  /* 0x000000ff0b00720c */ /* 0x000fe40003f05300 */
[----:B---3--:R-:W-:-:S05]  /*5440*/  I2FP.F32.U32 R3, R23 ;  /* 0x0000001700037245 */ /* 0x008fca0000201000 */
[----:B------:R-:W-:-:S04]  /*5450*/  FMUL R3, R3, UR4 ;  /* 0x0000000403037c20 */ /* 0x000fc80008400000 */
[----:B------:R1:W3:Y:S02]  /*5460*/  F2I.U32.TRUNC.NTZ R24, R3 ;  /* 0x0000000300187305 */ /* 0x0002e4000020f000 */
[----:B----4-:R-:W-:Y:S05]  /*5470*/  @!P0 BRA `(.L_x_95) ;  /* 0x0000000000288947 */ /* 0x010fea0003800000 */
[----:B-1----:R-:W1:Y:S02]  /*5480*/  LDC R3, c[0x0][0x8dc] ;  /* 0x00023700ff037b82 */ /* 0x002e640000000800 */
[----:B-1----:R-:W-:-:S05]  /*5490*/  IADD3 R3, P0, R16, R3, RZ ;  /* 0x0000000310037210 */ /* 0x002fca0007f1e0ff */
        /* <DEDUP_REMOVED lines=8> */
.L_x_95:
[-CC-:B--2---:R-:W-:Y:S01]  /*5520*/  SHF.R.U64 R32, R8, R12.reuse, R9.reuse ;  /* 0x0000000c08207219 */ /* 0x184fe20000001209 */
[----:B------:R-:W2:Y:S01]  /*5530*/  LDC.64 R14, c[0x0][0x8e8] ;  /* 0x00023a00ff0e7b82 */ /* 0x000ea20000000a00 */
[----:B-1----:R-:W-:Y:S01]  /*5540*/  SHF.R.U32.HI R3, RZ, R12, R9 ;  /* 0x0000000cff037219 */ /* 0x002fe20000011609 */
[----:B---3--:R-:W-:Y:S01]  /*5550*/  IMAD.MOV R24, RZ, RZ, -R24 ;  /* 0x000000ffff187224 */ /* 0x008fe200078e0a18 */
[----:B------:R-:W-:Y:S01]  /*5560*/  IADD3 R7, P0, RZ, -R32, RZ ;  /* 0x80000020ff077210 */ /* 0x000fe20007f1e0ff */
[----:B------:R-:W-:Y:S02]  /*5570*/  ULDC UR4, c[0x0][0x154] ;  /* 0x0000550000047ab9 */ /* 0x000fe40000000800 */
[----:B------:R-:W-:Y:S02]  /*5580*/  IMAD R26, R26, R24, R23 ;  /* 0x000000181a1a7224 */ /* 0x000fe400078e0217 */
[----:B------:R-:W1:Y:S01]  /*5590*/  LDC R8, c[0x0][0x8c0] ;  /* 0x00023000ff087b82 */ /* 0x000e620000000800 */
[----:B------:R-:W-:-:S02]  /*55a0*/  IMAD.X R3, RZ, RZ, ~R3, P0 ;  /* 0x000000ffff037224 */ /* 0x000fc400000e0e03 */
[----:B------:R-:W-:-:S04]  /*55b0*/  IMAD.WIDE.U32 R4, R7, R20, R16 ;  /* 0x0000001407047225 */ /* 0x000fc800078e0010 */
[----:B------:R-:W-:Y:S01]  /*55c0*/  IMAD R6, R3, R20, RZ ;  /* 0x0000001403067224 */ /* 0x000fe200078e02ff */
[----:B------:R-:W3:Y:S03]  /*55d0*/  LDC R28, c[0x0][0x8b0] ;  /* 0x00022c00ff1c7b82 */ /* 0x000ee60000000800 */
[----:B------:R-:W-:Y:S02]  /*55e0*/  IMAD R3, R7, R21, R6 ;  /* 0x0000001507037224 */ /* 0x000fe400078e0206 */
[----:B------:R-:W-:Y:S02]  /*55f0*/  IMAD.MOV.U32 R7, RZ, RZ, 0x1 ;  /* 0x00000001ff077424 */ /* 0x000fe400078e00ff */
[----:B------:R-:W-:Y:S01]  /*5600*/  IMAD.IADD R3, R5, 0x1, R3 ;  /* 0x0000000105037824 */ /* 0x000fe200078e0203 */
[----:B------:R-:W4:Y:S01]  /*5610*/  LDC R30, c[0x0][0x900] ;  /* 0x00024000ff1e7b82 */ /* 0x000f220000000800 */
[----:B------:R-:W-:-:S02]  /*5620*/  I2FP.F32.U32 R5, R25 ;  /* 0x0000001900057245 */ /* 0x000fc40000201000 */
[----:B--2---:R-:W-:-:S03]  /*5630*/  ISETP.NE.U32.AND P0, PT, R14, RZ, PT ;  /* 0x000000ff0e00720c */ /* 0x004fc60003f05070 */
[----:B------:R-:W-:Y:S01]  /*5640*/  FMUL R6, R5, UR4 ;  /* 0x0000000405067c20 */ /* 0x000fe20008400000 */
[----:B------:R-:W-:Y:S01]  /*5650*/  ISETP.NE.AND.EX P0, PT, R15, RZ, PT, P0 ;  /* 0x000000ff0f00720c */ /* 0x000fe20003f05300 */
[----:B------:R-:W2:Y:S01]  /*5660*/  LDC R24, c[0x0][0x148] ;  /* 0x00005200ff187b82 */ /* 0x000ea20000000800 */
[-CC-:B-1----:R-:W-:Y:S01]  /*5670*/  SHF.R.U64 R12, R4, R8.reuse, R3.reuse ;  /* 0x00000008040c7219 */ /* 0x182fe20000001203 */
[----:B------:R1:W1:Y:S01]  /*5680*/  F2I.U32.TRUNC.NTZ R20, R6 ;  /* 0x0000000600147305 */ /* 0x000262000020f000 */
[----:B------:R-:W-:Y:S01]  /*5690*/  SHF.R.U32.HI R3, RZ, R8, R3 ;  /* 0x00000008ff037219 */ /* 0x000fe20000011603 */
[----:B------:R-:W-:-:S04]  /*56a0*/  IMAD.MOV.U32 R5, RZ, RZ, -0x1 ;  /* 0xffffffffff057424 */ /* 0x000fc800078e00ff */
[----:B------:R-:W1:Y:S01]  /*56b0*/  LDC R21, c[0x0][0x8a8] ;  /* 0x00022a00ff157b82 */ /* 0x000e620000000800 */
[-CC-:B---3--:R-:W-:Y:S02]  /*56c0*/  SHF.R.U64 R10, R12, R28.reuse, R3.reuse ;  /* 0x0000001c0c0a7219 */ /* 0x188fe40000001203 */
[----:B------:R-:W-:-:S05]  /*56d0*/  SHF.R.U32.HI R3, RZ, R28, R3 ;  /* 0x0000001cff037219 */ /* 0x000fca0000011603 */
[----:B------:R-:W3:Y:S01]  /*56e0*/  LDC R27, c[0x0][0x8f0] ;  /* 0x00023c00ff1b7b82 */ /* 0x000ee20000000800 */
[-C--:B----4-:R-:W-:Y:S02]  /*56f0*/  SHF.L.U32 R4, R5, R30.reuse, RZ ;  /* 0x0000001e05047219 */ /* 0x090fe400000006ff */
[--C-:B------:R-:W-:Y:S02]  /*5700*/  SHF.R.U64 R13, R10, R30, R3.reuse ;  /* 0x0000001e0a0d7219 */ /* 0x100fe40000001203 */
[----:B------:R-:W-:Y:S02]  /*5710*/  LOP3.LUT R23, RZ, R4, RZ, 0x33, !PT ;  /* 0x00000004ff177212 */ /* 0x000fe400078e33ff */
[-C--:B------:R-:W-:Y:S01]  /*5720*/  SHF.R.U32.HI R5, RZ, R30.reuse, R3 ;  /* 0x0000001eff057219 */ /* 0x080fe20000011603 */
[----:B------:R-:W4:Y:S01]  /*5730*/  LDC R29, c[0x0][0x8e0] ;  /* 0x00023800ff1d7b82 */ /* 0x000f220000000800 */
[----:B------:R-:W-:Y:S01]  /*5740*/  SHF.L.U32 R97, R7, R30, RZ ;  /* 0x0000001e07617219 */ /* 0x000fe200000006ff */
[----:B------:R-:W-:-:S06]  /*5750*/  IMAD.MOV.U32 R4, RZ, RZ, R13 ;  /* 0x000000ffff047224 */ /* 0x000fcc00078e000d */
[----:B------:R-:W1:Y:S01]  /*5760*/  LDC R31, c[0x0][0x8b8] ;  /* 0x00022e00ff1f7b82 */ /* 0x000e620000000800 */
[----:B------:R-:W-:Y:S05]  /*5770*/  @!P0 BRA `(.L_x_96) ;  /* 0x0000000000288947 */ /* 0x000fea0003800000 */
[----:B------:R-:W5:Y:S02]  /*5780*/  LDC R4, c[0x0][0x8f4] ;  /* 0x00023d00ff047b82 */ /* 0x000f640000000800 */
[----:B-----5:R-:W-:-:S05]  /*5790*/  IADD3 R3, P0, R13, R4, RZ ;  /* 0x000000040d037210 */ /* 0x020fca0007f1e0ff */
[----:B------:R-:W-:-:S04]  /*57a0*/  IMAD.X R11, RZ, RZ, R5, P0 ;  /* 0x000000ffff0b7224 */ /* 0x000fc800000e0605 */
[----:B------:R-:W-:-:S04]  /*57b0*/  IMAD.WIDE.U32 R4, R11, R14, RZ ;  /* 0x0000000e0b047225 */ /* 0x000fc800078e00ff */
[----:B-1----:R-:W-:-:S04]  /*57c0*/  IMAD.WIDE.U32 R6, P0, R3, R15, R4 ;  /* 0x0000000f03067225 */ /* 0x002fc80007800004 */
[----:B------:R-:W-:-:S04]  /*57d0*/  IMAD.WIDE.U32 R4, R3, R14, RZ ;  /* 0x0000000e03047225 */ /* 0x000fc800078e00ff */
[----:B------:R-:W-:Y:S01]  /*57e0*/  IMAD.X R9, RZ, RZ, RZ, P0 ;  /* 0x000000ffff097224 */ /* 0x000fe200000e06ff */
[----:B------:R-:W-:Y:S01]  /*57f0*/  IADD3 RZ, P0, R5, R6, RZ ;  /* 0x0000000605ff7210 */ /* 0x000fe20007f1e0ff */
[----:B------:R-:W-:-:S04]  /*5800*/  IMAD.MOV.U32 R8, RZ, RZ, R7 ;  /* 0x000000ffff087224 */ /* 0x000fc800078e0007 */
[----:B------:R-:W-:-:S08]  /*5810*/  IMAD.WIDE.U32.X R4, R11, R15, R8, P0 ;  /* 0x0000000f0b047225 */ /* 0x000fd000000e0408 */
.L_x_96:
[----:B------:R-:W-:Y:S01]  /*5820*/  ISETP.NE.AND P0, PT, R2, 0x1, PT ;  /* 0x000000010200780c */ /* 0x000fe20003f05270 */
[----:B-1----:R-:W-:Y:S01]  /*5830*/  IMAD.MOV R20, RZ, RZ, -R20 ;  /* 0x000000ffff147224 */ /* 0x002fe200078e0a14 */
[----:B---3--:R-:W-:Y:S01]  /*5840*/  SHF.R.U64 R3, R4, R27, R5 ;  /* 0x0000001b04037219 */ /* 0x008fe20000001205 */
[----:B------:R-:W-:Y:S01]  /*5850*/  VIADD R5, R21, 0xffffffff ;  /* 0xffffffff15057836 */ /* 0x000fe20000000000 */
[----:B------:R-:W-:Y:S02]  /*5860*/  LOP3.LUT R10, R10, R23, RZ, 0xc0, !PT ;  /* 0x000000170a0a7212 */ /* 0x000fe400078ec0ff */
[----:B------:R-:W-:Y:S01]  /*5870*/  R2UR UR47, R32 ;  /* 0x00000000202f72ca */ /* 0x000fe200000e0000 */
[----:B------:R-:W-:Y:S01]  /*5880*/  IMAD.MOV R4, RZ, RZ, -R3 ;  /* 0x000000ffff047224 */ /* 0x000fe200078e0a03 */
[----:B------:R-:W-:Y:S01]  /*5890*/  LOP3.LUT R12, R12, R5, RZ, 0xc0, !PT ;  /* 0x000000050c0c7212 */ /* 0x000fe200078ec0ff */
[----:B------:R-:W-:Y:S02]  /*58a0*/  IMAD R97, R97, R3, R10 ;  /* 0x0000000361617224 */ /* 0x000fe400078e020a */
[----:B----4-:R-:W-:-:S02]  /*58b0*/  IMAD R3, R4, R29, R13 ;  /* 0x0000001d04037224 */ /* 0x010fc400078e020d */
[----:B--2---:R-:W-:Y:S02]  /*58c0*/  @P0 IMAD R26, R24, R20, R25 ;  /* 0x00000014181a0224 */ /* 0x004fe400078e0219 */
[----:B------:R-:W-:Y:S02]  /*58d0*/  IMAD R4, R3, R21, R12 ;  /* 0x0000001503047224 */ /* 0x000fe400078e020c */
[----:B------:R-:W-:Y:S02]  /*58e0*/  IMAD R97, R97, R31, R26 ;  /* 0x0000001f61617224 */ /* 0x000fe400078e021a */
[----:B------:R-:W-:-:S03]  /*58f0*/  IMAD.MOV.U32 R3, RZ, RZ, 0x1 ;  /* 0x00000001ff037424 */ /* 0x000fc600078e00ff */
[----:B------:R-:W-:Y:S02]  /*5900*/  SEL R99, R4, R97, !P0 ;  /* 0x0000006104637207 */ /* 0x000fe40004000000 */
[----:B------:R-:W-:-:S07]  /*5910*/  SEL R97, R97, R4, !P0 ;  /* 0x0000000461617207 */ /* 0x000fce0004000000 */
.L_x_94:
[----:B------:R-:W-:Y:S01]  /*5920*/  UIADD3 UR49, UR50, UR49, URZ ;  /* 0x0000003132317290 */ /* 0x000fe2000fffe03f */
[----:B------:R-:W-:Y:S01]  /*5930*/  LOP3.LUT P0, RZ, R3, 0xff, RZ, 0xc0, !PT ;  /* 0x000000ff03ff7812 */ /* 0x000fe2000780c0ff */
[----:B------:R-:W-:Y:S01]  /*5940*/  UIADD3 UR43, UR43, 0x4, URZ ;  /* 0x000000042b2b7890 */ /* 0x000fe2000fffe03f */
[----:B------:R-:W-:Y:S01]  /*5950*/  IMAD.MOV.U32 R98, RZ, RZ, R0 ;  /* 0x000000ffff627224 */ /* 0x000fe200078e0000 */
[----:B------:R-:W-:Y:S02]  /*5960*/  USHF.R.U32.HI UR4, URZ, 0x2, UR49 ;  /* 0x000000023f047899 */ /* 0x000fe40008011631 */
[----:B------:R-:W-:Y:S02]  /*5970*/  UISETP.GT.U32.AND UP0, UPT, UR49, 0x3, UPT ;  /* 0x000000033100788c */ /* 0x000fe4000bf04070 */
[----:B------:R-:W-:Y:S02]  /*5980*/  ULOP3.LUT UR4, UR4, 0x1, URZ, 0xc0, !UPT ;  /* 0x0000000104047892 */ /* 0x000fe4000f8ec03f */
[----:B------:R-:W-:-:S02]  /*5990*/  UISETP.LT.U32.AND UP0, UPT, UR50, 0x4, UP0 ;  /* 0x000000043200788c */ /* 0x000fc40008701070 */
[----:B------:R-:W-:Y:S02]  /*59a0*/  UISETP.NE.U32.AND UP1, UPT, UR4, 0x1, UPT ;  /* 0x000000010400788c */ /* 0x000fe4000bf25070 */
[----:B------:R-:W-:Y:S02]  /*59b0*/  USEL UR5, URZ, 0x1, !UP0 ;  /* 0x000000013f057887 */ /* 0x000fe4000c000000 */
[----:B------:R-:W-:Y:S02]  /*59c0*/  UISETP.GT.U32.AND UP1, UPT, UR50, 0x3, !UP1 ;  /* 0x000000033200788c */ /* 0x000fe4000cf24070 */
[----:B------:R-:W-:Y:S02]  /*59d0*/  ULOP3.LUT UR49, UR49, 0x3, URZ, 0xc0, !UPT ;  /* 0x0000000331317892 */ /* 0x000fe4000f8ec03f */
[----:B------:R-:W-:-:S04]  /*59e0*/  USEL UR4, URZ, 0x1, !UP1 ;  /* 0x000000013f047887 */ /* 0x000fc8000c800000 */
[----:B------:R-:W-:Y:S01]  /*59f0*/  ULOP3.LUT UR48, UR4, UR48, UR5, 0x96, !UPT ;  /* 0x0000003004307292 */ /* 0x000fe2000f8e9605 */
[----:B------:R-:W-:Y:S11]  /*5a00*/  @P0 BRA `(.L_x_97) ;  /* 0xffffffbc00480947 */ /* 0x000ff6000383ffff */
[----:B------:R-:W-:-:S13]  /*5a10*/  PLOP3.LUT P0, PT, PT, PT, PT, 0x8, 0x0 ;  /* 0x000000000000781c */ /* 0x000fda0003f0e170 */
.L_x_22:
[----:B------:R-:W-:Y:S05]  /*5a20*/  @P0 BRA `(.L_x_14) ;  /* 0x0000002800840947 */ /* 0x000fea0003800000 */
[----:B------:R-:W-:Y:S01]  /*5a30*/  ULDC.64 UR6, c[0x0][0x588] ;  /* 0x0001620000067ab9 */ /* 0x000fe20000000a00 */
[----:B------:R-:W-:Y:S01]  /*5a40*/  ISETP.NE.U32.AND P1, PT, R103, RZ, PT ;  /* 0x000000ff6700720c */ /* 0x000fe20003f25070 */
[----:B------:R-:W-:-:S04]  /*5a50*/  DEPBAR.LE SB0, 0x0 ;  /* 0x000080000000791a */ /* 0x000fc80000000000 */
[----:B------:R-:W-:Y:S01]  /*5a60*/  ISETP.NE.U32.AND P0, PT, RZ, UR6, PT ;  /* 0x00000006ff007c0c */ /* 0x000fe2000bf05070 */
[----:B------:R-:W-:Y:S01]  /*5a70*/  BSSY B0, `(.L_x_98) ;  /* 0x0000015000007945 */ /* 0x000fe20003800000 */
[----:B------:R-:W-:Y:S02]  /*5a80*/  ISETP.NE.AND.EX P1, PT, R105, RZ, PT, P1 ;  /* 0x000000ff6900720c */ /* 0x000fe40003f25310 */
[----:B------:R-:W-:-:S13]  /*5a90*/  ISETP.NE.AND.EX P0, PT, RZ, UR7, PT, P0 ;  /* 0x00000007ff007c0c */ /* 0x000fda000bf05300 */
[----:B------:R-:W-:Y:S05]  /*5aa0*/  @P0 BRA P1, `(.L_x_99) ;  /* 0x0000000000440947 */ /* 0x000fea0000800000 */
[----:B------:R-:W-:-:S04]  /*5ab0*/  ISETP.NE.U32.AND P0, PT, R103, RZ, PT ;  /* 0x000000ff6700720c */ /* 0x000fc80003f05070 */
[----:B------:R-:W-:-:S13]  /*5ac0*/  ISETP.NE.AND.EX P0, PT, R105, RZ, PT, P0 ;  /* 0x000000ff6900720c */ /* 0x000fda0003f05300 */
[----:B------:R-:W-:Y:S05]  /*5ad0*/  @!P0 BRA `(.L_x_100) ;  /* 0x00000000002c8947 */ /* 0x000fea0003800000 */
[----:B------:R-:W-:-:S13]  /*5ae0*/  LOP3.LUT P0, RZ, R90, 0xff, RZ, 0xc0, !PT ;  /* 0x000000ff5aff7812 */ /* 0x000fda000780c0ff */
[----:B------:R-:W-:Y:S05]  /*5af0*/  @!P0 BRA `(.L_x_101) ;  /* 0x0000000000108947 */ /* 0x000fea0003800000 */
[----:B-----5:R-:W-:-:S13]  /*5b00*/  FSETP.NEU.AND P0, PT, R92, RZ, PT ;  /* 0x000000ff5c00720b */ /* 0x020fda0003f0d000 */
[----:B------:R-:W-:Y:S05]  /*5b10*/  @!P0 BREAK B0 ;  /* 0x0000000000008942 */ /* 0x000fea0003800000 */
[----:B------:R-:W-:Y:S05]  /*5b20*/  @P0 BRA `(.L_x_99) ;  /* 0x0000000000240947 */ /* 0x000fea0003800000 */
[----:B------:R-:W-:Y:S05]  /*5b30*/  BRA `(.L_x_14) ;  /* 0x0000002800407947 */ /* 0x000fea0003800000 */
.L_x_101:
[----:B------:R-:W-:-:S04]  /*5b40*/  ISETP.NE.U32.AND P0, PT, RZ, UR6, PT ;  /* 0x00000006ff007c0c */ /* 0x000fc8000bf05070 */
[----:B------:R-:W-:-:S13]  /*5b50*/  ISETP.NE.AND.EX P0, PT, RZ, UR7, PT, P0 ;  /* 0x00000007ff007c0c */ /* 0x000fda000bf05300 */
[----:B------:R-:W-:Y:S05]  /*5b60*/  @!P0 BREAK B0 ;  /* 0x0000000000008942 */ /* 0x000fea0003800000 */
[----:B------:R-:W-:Y:S05]  /*5b70*/  @P0 BRA `(.L_x_99) ;  /* 0x0000000000100947 */ /* 0x000fea0003800000 */
[----:B------:R-:W-:Y:S05]  /*5b80*/  BRA `(.L_x_14) ;  /* 0x00000028002c7947 */ /* 0x000fea0003800000 */
.L_x_100:
[----:B-----5:R-:W-:-:S13]  /*5b90*/  FSETP.NEU.AND P0, PT, R92, RZ, PT ;  /* 0x000000ff5c00720b */ /* 0x020fda0003f0d000 */
[----:B------:R-:W-:Y:S05]  /*5ba0*/  @!P0 BREAK B0 ;  /* 0x0000000000008942 */ /* 0x000fea0003800000 */
[----:B------:R-:W-:Y:S05]  /*5bb0*/  @!P0 BRA `(.L_x_14) ;  /* 0x0000002800208947 */ /* 0x000fea0003800000 */
.L_x_99:
[----:B-1----:R-:W-:Y:S05]  /*5bc0*/  BSYNC B0 ;  /* 0x0000000000007941 */ /* 0x002fea0003800000 */
.L_x_98:
[----:B------:R-:W-:-:S04]  /*5bd0*/  LOP3.LUT R19, R19, 0x1, RZ, 0xfc, !PT ;  /* 0x0000000113137812 */ /* 0x000fc800078efcff */
[----:B------:R-:W-:-:S13]  /*5be0*/  ISETP.NE.AND P0, PT, R19, 0x3, PT ;  /* 0x000000031300780c */ /* 0x000fda0003f05270 */
[----:B------:R-:W-:Y:S05]  /*5bf0*/  @!P0 BRA `(.L_x_102) ;  /* 0x0000000000048947 */ /* 0x000fea0003800000 */
[----:B------:R-:W-:Y:S01]  /*5c00*/  BPT.TRAP 0x1 ;  /* 0x000000040000795c */ /* 0x000fe20000300000 */
.L_x_102:
[----:B------:R-:W1:Y:S01]  /*5c10*/  S2UR UR5, SR_CgaCtaId ;  /* 0x00000000000579c3 */ /* 0x000e620000008800 */
[----:B------:R-:W-:Y:S02]  /*5c20*/  UMOV UR4, 0x400 ;  /* 0x0000040000047882 */ /* 0x000fe40000000000 */
[----:B-1----:R-:W-:-:S04]  /*5c30*/  ULEA UR4, UR5, UR4, 0x18 ;  /* 0x0000000405047291 */ /* 0x002fc8000f8ec03f */
[----:B------:R-:W-:-:S04]  /*5c40*/  ULEA UR4, UR42, UR4, 0x3 ;  /* 0x000000042a047291 */ /* 0x000fc8000f8e183f */
[----:B------:R-:W-:-:S04]  /*5c50*/  UIADD3 UR4, UR4, 0x60, URZ ;  /* 0x0000006004047890 */ /* 0x000fc8000fffe03f */
[----:B------:R-:W-:-:S09]  /*5c60*/  UPRMT UR4, UR5, 0x654, UR4 ;  /* 0x0000065405047896 */ /* 0x000fd20008000004 */
[----:B------:R-:W-:Y:S01]  /*5c70*/  SYNCS.ARRIVE.TRANS64.RED.A1T0 RZ, [UR4], RZ ;  /* 0x000000ffffff79a7 */ /* 0x000fe20008100404 */
[----:B------:R-:W-:Y:S05]  /*5c80*/  BRA `(.L_x_14) ;  /* 0x0000002400ec7947 */ /* 0x000fea0003800000 */
.L_x_13:
[----:B------:R-:W-:Y:S01]  /*5c90*/  ULDC.64 UR4, c[0x0][0x8f8] ;  /* 0x00023e0000047ab9 */ /* 0x000fe20000000a00 */
[----:B------:R-:W-:Y:S01]  /*5ca0*/  PRMT R8, RZ, 0x7610, R8 ;  /* 0x00007610ff087816 */ /* 0x000fe20000000008 */
[----:B------:R-:W-:Y:S01]  /*5cb0*/  IMAD.MOV.U32 R21, RZ, RZ, -0x1 ;  /* 0xffffffffff157424 */ /* 0x000fe200078e00ff */
[----:B------:R-:W-:Y:S01]  /*5cc0*/  ISETP.GE.U32.AND P1, PT, R16, UR4, PT ;  /* 0x0000000410007c0c */ /* 0x000fe2000bf26070 */
[----:B------:R-:W-:Y:S02]  /*5cd0*/  IMAD.MOV.U32 R20, RZ, RZ, -0x1 ;  /* 0xffffffffff147424 */ /* 0x000fe400078e00ff */
[----:B------:R-:W-:Y:S01]  /*5ce0*/  IMAD.MOV.U32 R13, RZ, RZ, -0x1 ;  /* 0xffffffffff0d7424 */ /* 0x000fe200078e00ff */
[----:B------:R-:W-:-:S13]  /*5cf0*/  ISETP.GE.U32.AND.EX P1, PT, R17, UR5, PT, P1 ;  /* 0x0000000511007c0c */ /* 0x000fda000bf26110 */
[----:B------:R-:W-:Y:S05]  /*5d00*/  @P1 BRA `(.L_x_103) ;  /* 0x0000000400281947 */ /* 0x000fea0003800000 */
[----:B------:R-:W2:Y:S01]  /*5d10*/  LDC.64 R20, c[0x0][0x8d0] ;  /* 0x00023400ff147b82 */ /* 0x000ea20000000a00 */
[----:B------:R-:W-:Y:S01]  /*5d20*/  MOV R14, R16 ;  /* 0x00000010000e7202 */ /* 0x000fe20000000f00 */
[----:B------:R-:W-:-:S06]  /*5d30*/  IMAD.MOV.U32 R15, RZ, RZ, R17 ;  /* 0x000000ffff0f7224 */ /* 0x000fcc00078e0011 */
        /* <DEDUP_REMOVED lines=15> */
.L_x_104:
[----:B------:R-:W2:Y:S01]  /*5e30*/  LDC.64 R30, c[0x0][0x8e8] ;  /* 0x00023a00ff1e7b82 */ /* 0x000ea20000000a00 */
[-CC-:B------:R-:W-:Y:S01]  /*5e40*/  SHF.R.U64 R24, R14, R8.reuse, R15.reuse ;  /* 0x000000080e187219 */ /* 0x180fe2000000120f */
[----:B------:R-:W-:Y:S01]  /*5e50*/  IMAD.MOV.U32 R34, RZ, RZ, 0x1 ;  /* 0x00000001ff227424 */ /* 0x000fe200078e00ff */
[----:B------:R-:W-:Y:S02]  /*5e60*/  SHF.R.U32.HI R8, RZ, R8, R15 ;  /* 0x00000008ff087219 */ /* 0x000fe4000001160f */
[----:B------:R-:W-:-:S03]  /*5e70*/  IADD3 R13, P1, RZ, -R24, RZ ;  /* 0x80000018ff0d7210 */ /* 0x000fc60007f3e0ff */
[----:B------:R-:W3:Y:S02]  /*5e80*/  LDC R12, c[0x0][0x8c0] ;  /* 0x00023000ff0c7b82 */ /* 0x000ee40000000800 */
[----:B------:R-:W-:-:S04]  /*5e90*/  IMAD.X R11, RZ, RZ, ~R8, P1 ;  /* 0x000000ffff0b7224 */ /* 0x000fc800008e0e08 */
[-C--:B------:R-:W-:Y:S02]  /*5ea0*/  IMAD R8, R11, R26.reuse, RZ ;  /* 0x0000001a0b087224 */ /* 0x080fe400078e02ff */
[----:B------:R-:W4:Y:S01]  /*5eb0*/  LDC R14, c[0x0][0x8b0] ;  /* 0x00022c00ff0e7b82 */ /* 0x000f220000000800 */
[----:B------:R-:W-:-:S04]  /*5ec0*/  IMAD.WIDE.U32 R10, R13, R26, R16 ;  /* 0x0000001a0d0a7225 */ /* 0x000fc800078e0010 */
[----:B------:R-:W-:-:S03]  /*5ed0*/  IMAD R13, R13, R27, R8 ;  /* 0x0000001b0d0d7224 */ /* 0x000fc600078e0208 */
[----:B------:R-:W5:Y:S01]  /*5ee0*/  LDC R29, c[0x0][0x900] ;  /* 0x00024000ff1d7b82 */ /* 0x000f620000000800 */
[----:B------:R-:W-:Y:S01]  /*5ef0*/  IMAD.IADD R11, R11, 0x1, R13 ;  /* 0x000000010b0b7824 */ /* 0x000fe200078e020d */
[----:B--2---:R-:W-:-:S04]  /*5f00*/  ISETP.NE.U32.AND P1, PT, R30, RZ, PT ;  /* 0x000000ff1e00720c */ /* 0x004fc80003f25070 */
[----:B------:R-:W-:Y:S02]  /*5f10*/  ISETP.NE.AND.EX P1, PT, R31, RZ, PT, P1 ;  /* 0x000000ff1f00720c */ /* 0x000fe40003f25310 */
[----:B------:R-:W2:Y:S01]  /*5f20*/  LDC R26, c[0x0][0x8a8] ;  /* 0x00022a00ff1a7b82 */ /* 0x000ea20000000800 */
[-CC-:B---3--:R-:W-:Y:S01]  /*5f30*/  SHF.R.U64 R20, R10, R12.reuse, R11.reuse ;  /* 0x0000000c0a147219 */ /* 0x188fe2000000120b */
[----:B------:R-:W-:Y:S01]  /*5f40*/  IMAD.MOV.U32 R10, RZ, RZ, -0x1 ;  /* 0xffffffffff0a7424 */ /* 0x000fe200078e00ff */
[----:B------:R-:W-:-:S05]  /*5f50*/  SHF.R.U32.HI R11, RZ, R12, R11 ;  /* 0x0000000cff0b7219 */ /* 0x000fca000001160b */
[----:B------:R-:W3:Y:S01]  /*5f60*/  LDC R28, c[0x0][0x8f0] ;  /* 0x00023c00ff1c7b82 */ /* 0x000ee20000000800 */
[-CC-:B----4-:R-:W-:Y:S02]  /*5f70*/  SHF.R.U64 R25, R20, R14.reuse, R11.reuse ;  /* 0x0000000e14197219 */ /* 0x190fe4000000120b */
[----:B------:R-:W-:-:S05]  /*5f80*/  SHF.R.U32.HI R8, RZ, R14, R11 ;  /* 0x0000000eff087219 */ /* 0x000fca000001160b */
[----:B------:R-:W4:Y:S01]  /*5f90*/  LDC R32, c[0x0][0x8e0] ;  /* 0x00023800ff207b82 */ /* 0x000f220000000800 */
[-C--:B-----5:R-:W-:Y:S02]  /*5fa0*/  SHF.L.U32 R10, R10, R29.reuse, RZ ;  /* 0x0000001d0a0a7219 */ /* 0x0a0fe400000006ff */
[-CC-:B------:R-:W-:Y:S02]  /*5fb0*/  SHF.R.U64 R27, R25, R29.reuse, R8.reuse ;  /* 0x0000001d191b7219 */ /* 0x180fe40000001208 */
[----:B------:R-:W-:Y:S02]  /*5fc0*/  LOP3.LUT R36, RZ, R10, RZ, 0x33, !PT ;  /* 0x0000000aff247212 */ /* 0x000fe400078e33ff */
[----:B------:R-:W-:Y:S01]  /*5fd0*/  SHF.R.U32.HI R11, RZ, R29, R8 ;  /* 0x0000001dff0b7219 */ /* 0x000fe20000011608 */
[----:B------:R-:W1:Y:S01]  /*5fe0*/  LDC R33, c[0x0][0x8b8] ;  /* 0x00022e00ff217b82 */ /* 0x000e620000000800 */
[----:B------:R-:W-:Y:S01]  /*5ff0*/  IMAD.MOV.U32 R10, RZ, RZ, R27 ;  /* 0x000000ffff0a7224 */ /* 0x000fe200078e001b */
[----:B------:R-:W-:Y:S06]  /*6000*/  @!P1 BRA `(.L_x_105) ;  /* 0x0000000000289947 */ /* 0x000fec0003800000 */
[----:B------:R-:W5:Y:S02]  /*6010*/  LDC R8, c[0x0][0x8f4] ;  /* 0x00023d00ff087b82 */ /* 0x000f640000000800 */
[----:B-----5:R-:W-:-:S05]  /*6020*/  IADD3 R15, P1, R27, R8, RZ ;  /* 0x000000081b0f7210 */ /* 0x020fca0007f3e0ff */
        /* <DEDUP_REMOVED lines=8> */
.L_x_105:
[----:B------:R-:W-:Y:S01]  /*60b0*/  ISETP.NE.AND P1, PT, R2, 0x1, PT ;  /* 0x000000010200780c */ /* 0x000fe20003f25270 */
[----:B------:R-:W-:Y:S01]  /*60c0*/  IMAD.MOV.U32 R13, RZ, RZ, R24 ;  /* 0x000000ffff0d7224 */ /* 0x000fe200078e0018 */
[----:B---3--:R-:W-:Y:S01]  /*60d0*/  SHF.R.U64 R8, R10, R28, R11 ;  /* 0x0000001c0a087219 */ /* 0x008fe2000000120b */
[----:B--2---:R-:W-:Y:S01]  /*60e0*/  VIADD R11, R26, 0xffffffff ;  /* 0xffffffff1a0b7836 */ /* 0x004fe20000000000 */
[----:B------:R-:W-:Y:S02]  /*60f0*/  SHF.L.U32 R34, R34, R29, RZ ;  /* 0x0000001d22227219 */ /* 0x000fe400000006ff */
[----:B------:R-:W-:Y:S01]  /*6100*/  LOP3.LUT R7, R25, R36, RZ, 0xc0, !PT ;  /* 0x0000002419077212 */ /* 0x000fe200078ec0ff */
[----:B------:R-:W-:-:S04]  /*6110*/  IMAD.MOV R10, RZ, RZ, -R8 ;  /* 0x000000ffff0a7224 */ /* 0x000fc800078e0a08 */
[----:B------:R-:W-:Y:S01]  /*6120*/  IMAD R8, R34, R8, R7 ;  /* 0x0000000822087224 */ /* 0x000fe200078e0207 */
[----:B------:R-:W-:Y:S01]  /*6130*/  LOP3.LUT R7, R20, R11, RZ, 0xc0, !PT ;  /* 0x0000000b14077212 */ /* 0x000fe200078ec0ff */
[----:B------:R-:W-:Y:S02]  /*6140*/  @P1 IMAD R3, R9, R23, R6 ;  /* 0x0000001709031224 */ /* 0x000fe400078e0206 */
[----:B----4-:R-:W-:Y:S02]  /*6150*/  IMAD R6, R10, R32, R27 ;  /* 0x000000200a067224 */ /* 0x010fe400078e021b */
[----:B-1----:R-:W-:Y:S02]  /*6160*/  IMAD R3, R8, R33, R3 ;  /* 0x0000002108037224 */ /* 0x002fe400078e0203 */
[----:B------:R-:W-:Y:S02]  /*6170*/  IMAD R6, R6, R26, R7 ;  /* 0x0000001a06067224 */ /* 0x000fe400078e0207 */
[----:B------:R-:W-:-:S03]  /*6180*/  IMAD.MOV.U32 R8, RZ, RZ, 0x1 ;  /* 0x00000001ff087424 */ /* 0x000fc600078e00ff */
[----:B------:R-:W-:Y:S02]  /*6190*/  SEL R20, R6, R3, !P1 ;  /* 0x0000000306147207 */ /* 0x000fe40004800000 */
[----:B------:R-:W-:-:S07]  /*61a0*/  SEL R21, R3, R6, !P1 ;  /* 0x0000000603157207 */ /* 0x000fce0004800000 */
.L_x_103:
[----:B------:R-:W-:-:S08]  /*61b0*/  NOP ;  /* 0x0000000000007918 */ /* 0x000fd00000000000 */
[----:B------:R-:W2:-:S00]  /*61c0*/  USETMAXREG.DEALLOC.CTAPOOL 0x28 ;  /* 0x00000028000079c8 */ /* 0x000e8000080e0500 */
[----:B--2---:R-:W-:-:S13]  /*61d0*/  ISETP.NE.AND P1, PT, R0, 0x1, PT ;  /* 0x000000010000780c */ /* 0x004fda0003f25270 */
[----:B------:R-:W-:Y:S05]  /*61e0*/  @!P1 BRA `(.L_x_14) ;  /* 0x0000002000949947 */ /* 0x000fea0003800000 */
[----:B------:R-:W-:Y:S05]  /*61f0*/  @!P4 BRA `(.L_x_106) ;  /* 0x0000001000a8c947 */ /* 0x000fea0003800000 */
[----:B------:R-:W-:-:S13]  /*6200*/  ISETP.NE.OR P0, PT, R0, 0x2, P0 ;  /* 0x000000020000780c */ /* 0x000fda0000705670 */
[----:B------:R-:W-:Y:S05]  /*6210*/  @P0 BRA `(.L_x_14) ;  /* 0x0000002000880947 */ /* 0x000fea0003800000 */
[----:B------:R-:W-:-:S13]  /*6220*/  LOP3.LUT P1, RZ, R8, 0xff, RZ, 0xc0, !PT ;  /* 0x000000ff08ff7812 */ /* 0x000fda000782c0ff */
[----:B------:R-:W-:Y:S05]  /*6230*/  @!P1 BRA `(.L_x_107) ;  /* 0x0000000000189947 */ /* 0x000fea0003800000 */
[----:B------:R-:W-:Y:S01]  /*6240*/  UMOV UR4, 0x400 ;  /* 0x0000040000047882 */ /* 0x000fe20000000000 */
[----:B------:R-:W-:Y:S01]  /*6250*/  IMAD.MOV.U32 R0, RZ, RZ, RZ ;  /* 0x000000ffff007224 */ /* 0x000fe200078e00ff */
[----:B-1----:R-:W-:-:S04]  /*6260*/  ULEA UR4, UR36, UR4, 0x18 ;  /* 0x0000000424047291 */ /* 0x002fc8000f8ec03f */
[----:B------:R-:W-:-:S05]  /*6270*/  SHF.L.U32 R0, R0, 0x1f, RZ ;  /* 0x0000001f00007819 */ /* 0x000fca00000006ff */
[----:B------:R-:W1:Y:S02]  /*6280*/  SYNCS.PHASECHK.TRANS64.TRYWAIT P0, [UR4+0x88], R0 ;  /* 0x00008800ff0075a7 */ /* 0x000e640008000144 */
[----:B-1----:R-:W-:Y:S05]  /*6290*/  @!P0 BRA `(.L_x_108) ;  /* 0x0000002000f08947 */ /* 0x002fea0003800000 */
.L_x_107:
[----:B-1----:R-:W-:Y:S01]  /*62a0*/  PRMT R0, RZ, 0x7610, R0 ;  /* 0x00007610ff007816 */ /* 0x002fe20000000000 */
[----:B------:R-:W-:Y:S06]  /*62b0*/  @P3 BRA `(.L_x_109) ;  /* 0x0000000000243947 */ /* 0x000fec0003800000 */
[----:B------:R-:W-:Y:S02]  /*62c0*/  ULDC.64 UR4, c[0x0][0x588] ;  /* 0x0001620000047ab9 */ /* 0x000fe40000000a00 */
[----:B------:R-:W-:-:S04]  /*62d0*/  ISETP.NE.U32.AND P0, PT, RZ, UR4, PT ;  /* 0x00000004ff007c0c */ /* 0x000fc8000bf05070 */
[----:B------:R-:W-:-:S13]  /*62e0*/  ISETP.NE.AND.EX P0, PT, RZ, UR5, PT, P0 ;  /* 0x00000005ff007c0c */ /* 0x000fda000bf05300 */
[----:B------:R-:W-:Y:S05]  /*62f0*/  @!P0 BRA `(.L_x_110) ;  /* 0x00000000000c8947 */ /* 0x000fea0003800000 */
[----:B------:R1:W5:Y:S01]  /*6300*/  LDG.E R3, desc[UR40][R4.64] ;  /* 0x0000002804037981 */ /* 0x000362000c1e1900 */
[----:B------:R-:W-:Y:S01]  /*6310*/  MOV R0, 0x1 ;  /* 0x0000000100007802 */ /* 0x000fe20000000f00 */
[----:B------:R-:W-:Y:S06]  /*6320*/  BRA `(.L_x_109) ;  /* 0x0000000000087947 */ /* 0x000fec0003800000 */
.L_x_110:
[----:B------:R-:W2:Y:S01]  /*6330*/  LDC R3, c[0x0][0x580] ;  /* 0x00016000ff037b82 */ /* 0x000ea20000000800 */
[----:B------:R-:W-:-:S07]  /*6340*/  IMAD.MOV.U32 R0, RZ, RZ, 0x1 ;  /* 0x00000001ff007424 */ /* 0x000fce00078e00ff */
.L_x_109:
[----:B------:R-:W-:Y:S01]  /*6350*/  IMAD.MOV.U32 R8, RZ, RZ, 0x1 ;  /* 0x00000001ff087424 */ /* 0x000fe200078e00ff */
[----:B------:R-:W-:Y:S06]  /*6360*/  @!P1 BRA `(.L_x_111) ;  /* 0x0000000c00dc9947 */ /* 0x000fec0003800000 */
[----:B------:R-:W3:Y:S01]  /*6370*/  LDC R9, c[0x0][0x900] ;  /* 0x00024000ff097b82 */ /* 0x000ee20000000800 */
[----:B-1----:R-:W-:Y:S01]  /*6380*/  IMAD.MOV.U32 R4, RZ, RZ, -0x1 ;  /* 0xffffffffff047424 */ /* 0x002fe200078e00ff */
[----:B------:R-:W-:Y:S01]  /*6390*/  LOP3.LUT R10, R19, 0x2, RZ, 0xfc, !PT ;  /* 0x00000002130a7812 */ /* 0x000fe200078efcff */
[----:B------:R-:W-:Y:S01]  /*63a0*/  IMAD.MOV.U32 R6, RZ, RZ, 0x1 ;  /* 0x00000001ff067424 */ /* 0x000fe200078e00ff */
[----:B------:R-:W-:Y:S01]  /*63b0*/  ULDC.64 UR6, c[0x0][0x198] ;  /* 0x0000660000067ab9 */ /* 0x000fe20000000a00 */
[----:B------:R-:W-:Y:S01]  /*63c0*/  IMAD.MOV.U32 R8, RZ, RZ, 0x1 ;  /* 0x00000001ff087424 */ /* 0x000fe200078e00ff */
[----:B------:R-:W-:Y:S01]  /*63d0*/  ULDC.64 UR14, c[0x0][0x588] ;  /* 0x00016200000e7ab9 */ /* 0x000fe20000000a00 */
[----:B------:R-:W-:Y:S01]  /*63e0*/  ULDC.64 UR22, c[0x0][0x8f8] ;  /* 0x00023e0000167ab9 */ /* 0x000fe20000000a00 */
[----:B------:R-:W1:Y:S01]  /*63f0*/  LDC R11, c[0x0][0x8a8] ;  /* 0x00022a00ff0b7b82 */ /* 0x000e620000000800 */
[----:B------:R-:W-:Y:S01]  /*6400*/  ULDC.64 UR24, c[0x0][0x590] ;  /* 0x0001640000187ab9 */ /* 0x000fe20000000a00 */
[----:B---3--:R-:W-:-:S02]  /*6410*/  SHF.L.U32 R4, R4, R9, RZ ;  /* 0x0000000904047219 */ /* 0x008fc400000006ff */
[----:B------:R-:W-:Y:S02]  /*6420*/  SHF.L.U32 R9, R6, R9, RZ ;  /* 0x0000000906097219 */ /* 0x000fe400000006ff */
[----:B------:R-:W-:Y:S01]  /*6430*/  LOP3.LUT R12, RZ, R4, RZ, 0x33, !PT ;  /* 0x00000004ff0c7212 */ /* 0x000fe200078e33ff */
[----:B-1----:R-:W-:-:S07]  /*6440*/  VIADD R11, R11, 0xffffffff ;  /* 0xffffffff0b0b7836 */ /* 0x002fce0000000000 */
.L_x_143:
[----:B------:R-:W-:Y:S02]  /*6450*/  ISETP.NE.U32.AND P0, PT, RZ, UR24, PT ;  /* 0x00000018ff007c0c */ /* 0x000fe4000bf05070 */
[----:B------:R-:W-:Y:S02]  /*6460*/  R2UR UR19, R21 ;  /* 0x00000000151372ca */ /* 0x000fe400000e0000 */
[----:B------:R-:W-:Y:S02]  /*6470*/  R2UR UR18, R20 ;  /* 0x00000000141272ca */ /* 0x000fe400000e0000 */
[----:B------:R-:W-:-:S09]  /*6480*/  ISETP.NE.AND.EX P0, PT, RZ, UR25, PT, P0 ;  /* 0x00000019ff007c0c */ /* 0x000fd2000bf05300 */
[----:B------:R-:W-:Y:S02]  /*6490*/  USHF.L.U32 UR19, UR19, 0x8, URZ ;  /* 0x0000000813137899 */ /* 0x000fe4000800063f */
[----:B------:R-:W-:Y:S02]  /*64a0*/  USHF.L.U32 UR18, UR18, 0x6, URZ ;  /* 0x0000000612127899 */ /* 0x000fe4000800063f */
[----:B--234-:R-:W-:Y:S10]  /*64b0*/  @!P0 BRA `(.L_x_112) ;  /* 0x00000000002c8947 */ /* 0x01cff40003800000 */
[----:B------:R-:W-:-:S04]  /*64c0*/  ISETP.NE.U32.AND P1, PT, RZ, UR14, PT ;  /* 0x0000000eff007c0c */ /* 0x000fc8000bf25070 */
[----:B------:R-:W-:-:S13]  /*64d0*/  ISETP.NE.AND.EX P1, PT, RZ, UR15, PT, P1 ;  /* 0x0000000fff007c0c */ /* 0x000fda000bf25310 */
[----:B------:R-:W-:Y:S05]  /*64e0*/  @!P1 BRA `(.L_x_113) ;  /* 0x0000000000189947 */ /* 0x000fea0003800000 */
[----:B------:R-:W1:Y:S01]  /*64f0*/  LDC.64 R4, c[0x0][0x588] ;  /* 0x00016200ff047b82 */ /* 0x000e620000000a00 */
[----:B--2--5:R-:W-:-:S04]  /*6500*/  IMAD R3, R13, UR24, RZ ;  /* 0x000000180d037c24 */ /* 0x024fc8000f8e02ff */
[----:B-1----:R-:W-:-:S05]  /*6510*/  IMAD.WIDE R4, R3, 0x4, R4 ;  /* 0x0000000403047825 */ /* 0x002fca00078e0204 */
[----:B------:R1:W5:Y:S01]  /*6520*/  LDG.E R3, desc[UR40][R4.64] ;  /* 0x0000002804037981 */ /* 0x000362000c1e1900 */
[----:B------:R-:W-:Y:S01]  /*6530*/  IMAD.MOV.U32 R0, RZ, RZ, 0x1 ;  /* 0x00000001ff007424 */ /* 0x000fe200078e00ff */
[----:B------:R-:W-:Y:S06]  /*6540*/  BRA `(.L_x_112) ;  /* 0x0000000000087947 */ /* 0x000fec0003800000 */
.L_x_113:
[----:B--2--5:R-:W3:Y:S01]  /*6550*/  LDC R3, c[0x0][0x580] ;  /* 0x00016000ff037b82 */ /* 0x024ee20000000800 */
[----:B------:R-:W-:-:S07]  /*6560*/  IMAD.MOV.U32 R0, RZ, RZ, 0x1 ;  /* 0x00000001ff007424 */ /* 0x000fce00078e00ff */
.L_x_112:
[----:B------:R-:W-:Y:S05]  /*6570*/  @!P0 BRA `(.L_x_114) ;  /* 0x00000000001c8947 */ /* 0x000fea0003800000 */
[----:B------:R-:W-:-:S13]  /*6580*/  LOP3.LUT P2, RZ, R0, 0xff, RZ, 0xc0, !PT ;  /* 0x000000ff00ff7812 */ /* 0x000fda000784c0ff */
[----:B-1----:R-:W1:Y:S02]  /*6590*/  @!P2 LDC.64 R4, c[0x0][0x588] ;  /* 0x00016200ff04ab82 */ /* 0x002e640000000a00 */
[----:B-1----:R-:W-:-:S04]  /*65a0*/  @!P2 ISETP.NE.U32.AND P0, PT, R4, RZ, PT ;  /* 0x000000ff0400a20c */ /* 0x002fc80003f05070 */
[----:B------:R-:W-:Y:S02]  /*65b0*/  @!P2 ISETP.NE.AND.EX P1, PT, R5, RZ, PT, P0 ;  /* 0x000000ff0500a20c */ /* 0x000fe40003f25300 */
[----:B--23-5:R-:W-:Y:S02]  /*65c0*/  @P2 FSETP.EQ.AND P0, PT, R3, RZ, PT ;  /* 0x000000ff0300220b */ /* 0x02cfe40003f02000 */
[----:B------:R-:W-:Y:S01]  /*65d0*/  @!P2 PLOP3.LUT P0, PT, P1, PT, PT, 0x8, 0x0 ;  /* 0x000000000000a81c */ /* 0x000fe20000f0e170 */
[----:B------:R-:W-:-:S12]  /*65e0*/  BRA `(.L_x_115) ;  /* 0x0000000000047947 */ /* 0x000fd80003800000 */
.L_x_114:
[----:B--23-5:R-:W-:-:S13]  /*65f0*/  FSETP.EQ.AND P0, PT, R3, RZ, PT ;  /* 0x000000ff0300720b */ /* 0x02cfda0003f02000 */
.L_x_115:
[----:B------:R-:W-:Y:S02]  /*6600*/  ISETP.NE.AND P2, PT, R10, 0x3, PT ;  /* 0x000000030a00780c */ /* 0x000fe40003f45270 */
[----:B------:R-:W-:-:S04]  /*6610*/  ELECT P1, URZ, PT ;  /* 0x00000000003f782f */ /* 0x000fc80003820000 */
[----:B------:R-:W-:-:S07]  /*6620*/  PLOP3.LUT P0, PT, P1, P0, PT, 0x20, 0x0 ;  /* 0x000000000000781c */ /* 0x000fce0000f00470 */
[----:B------:R-:W-:Y:S06]  /*6630*/  @!P2 BRA `(.L_x_116) ;  /* 0x000000000004a947 */ /* 0x000fec0003800000 */
[----:B------:R-:W-:Y:S01]  /*6640*/  BPT.TRAP 0x1 ;  /* 0x000000040000795c */ /* 0x000fe20000300000 */
.L_x_116:
[----:B------:R-:W2:Y:S01]  /*6650*/  S2UR UR36, SR_CgaCtaId ;  /* 0x00000000002479c3 */ /* 0x000ea20000008800 */
[----:B------:R-:W-:Y:S01]  /*6660*/  UMOV UR4, 0x400 ;  /* 0x0000040000047882 */ /* 0x000fe20000000000 */
[----:B-1----:R-:W-:Y:S01]  /*6670*/  SHF.L.U32 R4, R8, 0x1f, RZ ;  /* 0x0000001f08047819 */ /* 0x002fe200000006ff */
[----:B--2---:R-:W-:-:S09]  /*6680*/  ULEA UR5, UR36, UR4, 0x18 ;  /* 0x0000000424057291 */ /* 0x004fd2000f8ec03f */
[----:B------:R-:W1:Y:S02]  /*6690*/  SYNCS.PHASECHK.TRANS64.TRYWAIT P1, [UR5+0x60], R4 ;  /* 0x00006004ff0075a7 */ /* 0x000e640008020145 */
[----:B-1----:R-:W-:Y:S05]  /*66a0*/  @!P1 BRA `(.L_x_117) ;  /* 0x0000002000049947 */ /* 0x002fea0003800000 */
.L_x_174:
[----:B------:R-:W-:Y:S04]  /*66b0*/  BSSY B0, `(.L_x_118) ;  /* 0x000000e000007945 */ /* 0x000fe80003800000 */
[----:B------:R-:W-:Y:S05]  /*66c0*/  @!P0 BRA `(.L_x_119) ;  /* 0x0000000000308947 */ /* 0x000fea0003800000 */
[----:B------:R-:W-:Y:S01]  /*66d0*/  R2UR UR20, R13 ;  /* 0x000000000d1472ca */ /* 0x000fe200000e0000 */
[----:B------:R-:W-:Y:S02]  /*66e0*/  UIADD3 UR8, UP0, UR6, 0x3f0, URZ ;  /* 0x000003f006087890 */ /* 0x000fe4000ff1e03f */
[----:B------:R-:W-:Y:S02]  /*66f0*/  UIADD3 UR16, UR5, 0x200, URZ ;  /* 0x0000020005107890 */ /* 0x000fe4000fffe03f */
[----:B------:R-:W-:Y:S02]  /*6700*/  UIADD3 UR17, UR5, 0x40, URZ ;  /* 0x0000004005117890 */ /* 0x000fe4000fffe03f */
[----:B------:R-:W-:Y:S01]  /*6710*/  UIADD3.X UR9, URZ, UR7, URZ, UP0, !UPT ;  /* 0x000000073f097290 */ /* 0x000fe200087fe43f */
[----:B------:R-:W-:Y:S01]  /*6720*/  UMOV UR10, 0x0 ;  /* 0x00000000000a7882 */ /* 0x000fe20000000000 */
[----:B------:R-:W-:-:S07]  /*6730*/  UMOV UR11, 0x10000000 ;  /* 0x10000000000b7882 */ /* 0x000fce0000000000 */
[----:B------:R2:W-:Y:S02]  /*6740*/  UTMALDG.3D [UR16], [UR8], desc[UR10] ;  /* 0x00000a10080075b4 */ /* 0x0005e40008011000 */
[----:B--2---:R-:W-:Y:S05]  /*6750*/  @!P2 BRA `(.L_x_120) ;  /* 0x000000000004a947 */ /* 0x004fea0003800000 */
[----:B------:R-:W-:Y:S01]  /*6760*/  BPT.TRAP 0x1 ;  /* 0x000000040000795c */ /* 0x000fe20000300000 */
.L_x_120:
[----:B-1----:R-:W1:Y:S02]  /*6770*/  LDC R5, c[0x0][0x800] ;  /* 0x00020000ff057b82 */ /* 0x002e640000000800 */
[----:B-1----:R2:W-:Y:S02]  /*6780*/  SYNCS.ARRIVE.TRANS64.RED.A0TR RZ, [UR5+0x40], R5 ;  /* 0x00004005ffff79a7 */ /* 0x0025e40008300405 */
.L_x_119:
[----:B------:R-:W-:Y:S05]  /*6790*/  BSYNC B0 ;  /* 0x0000000000007941 */ /* 0x000fea0003800000 */
.L_x_118:
[----:B------:R-:W-:Y:S05]  /*67a0*/  @!P2 BRA `(.L_x_121) ;  /* 0x000000000004a947 */ /* 0x000fea0003800000 */
[----:B------:R-:W-:Y:S01]  /*67b0*/  BPT.TRAP 0x1 ;  /* 0x000000040000795c */ /* 0x000fe20000300000 */
.L_x_121:
[----:B------:R-:W-:-:S04]  /*67c0*/  UIADD3 UR4, UR5, 0x40, URZ ;  /* 0x0000004005047890 */ /* 0x000fc8000fffe03f */
[----:B------:R-:W-:-:S09]  /*67d0*/  UPRMT UR4, UR36, 0x654, UR4 ;  /* 0x0000065424047896 */ /* 0x000fd20008000004 */
[----:B------:R-:W-:Y:S01]  /*67e0*/  SYNCS.ARRIVE.TRANS64.RED.A1T0 RZ, [UR4], RZ ;  /* 0x000000ffffff79a7 */ /* 0x000fe20008100404 */
[----:B------:R-:W-:Y:S05]  /*67f0*/  @!P2 BRA `(.L_x_122) ;  /* 0x000000000004a947 */ /* 0x000fea0003800000 */
[----:B------:R-:W-:Y:S01]  /*6800*/  BPT.TRAP 0x1 ;  /* 0x000000040000795c */ /* 0x000fe20000300000 */
.L_x_122:
[----:B------:R-:W3:Y:S02]  /*6810*/  SYNCS.PHASECHK.TRANS64.TRYWAIT P1, [UR5+0x68], R4 ;  /* 0x00006804ff0075a7 */ /* 0x000ee40008020145 */
[----:B---3--:R-:W-:Y:S05]  /*6820*/  @!P1 BRA `(.L_x_123) ;  /* 0x0000001c00bc9947 */ /* 0x008fea0003800000 */
.L_x_175:
[----:B------:R-:W-:Y:S04]  /*6830*/  BSSY B0, `(.L_x_124) ;  /* 0x0000010000007945 */ /* 0x000fe80003800000 */
[----:B------:R-:W-:Y:S05]  /*6840*/  @!P0 BRA `(.L_x_125) ;  /* 0x0000000000388947 */ /* 0x000fea0003800000 */
[----:B------:R-:W-:Y:S01]  /*6850*/  UIADD3 UR16, UP0, UR6, 0x3f0, URZ ;  /* 0x000003f006107890 */ /* 0x000fe2000ff1e03f */
[----:B------:R-:W-:Y:S01]  /*6860*/  R2UR UR12, R13 ;  /* 0x000000000d0c72ca */ /* 0x000fe200000e0000 */
[----:B------:R-:W-:Y:S02]  /*6870*/  UIADD3 UR11, UR19, 0x80, URZ ;  /* 0x00000080130b7890 */ /* 0x000fe4000fffe03f */
[----:B------:R-:W-:Y:S02]  /*6880*/  UIADD3 UR8, UR5, 0x2200, URZ ;  /* 0x0000220005087890 */ /* 0x000fe4000fffe03f */
[----:B------:R-:W-:Y:S02]  /*6890*/  UIADD3 UR9, UR5, 0x48, URZ ;  /* 0x0000004805097890 */ /* 0x000fe4000fffe03f */
[----:B------:R-:W-:Y:S01]  /*68a0*/  UIADD3.X UR17, URZ, UR7, URZ, UP0, !UPT ;  /* 0x000000073f117290 */ /* 0x000fe200087fe43f */
[----:B------:R-:W-:Y:S01]  /*68b0*/  UMOV UR20, 0x0 ;  /* 0x0000000000147882 */ /* 0x000fe20000000000 */
[----:B------:R-:W-:Y:S01]  /*68c0*/  UMOV UR21, 0x10000000 ;  /* 0x1000000000157882 */ /* 0x000fe20000000000 */
[----:B------:R-:W-:-:S06]  /*68d0*/  UMOV UR10, UR18 ;  /* 0x00000012000a7c82 */ /* 0x000fcc0008000000 */
[----:B------:R3:W-:Y:S02]  /*68e0*/  UTMALDG.3D [UR8], [UR16], desc[UR20] ;  /* 0x00001408100075b4 */ /* 0x0007e40008011000 */
[----:B---3--:R-:W-:Y:S05]  /*68f0*/  @!P2 BRA `(.L_x_126) ;  /* 0x000000000004a947 */ /* 0x008fea0003800000 */
[----:B------:R-:W-:Y:S01]  /*6900*/  BPT.TRAP 0x1 ;  /* 0x000000040000795c */ /* 0x000fe20000300000 */
.L_x_126:
[----:B-12---:R-:W1:Y:S02]  /*6910*/  LDC R5, c[0x0][0x800] ;  /* 0x00020000ff057b82 */ /* 0x006e640000000800 */
[----:B-1----:R3:W-:Y:S02]  /*6920*/  SYNCS.ARRIVE.TRANS64.RED.A0TR RZ, [UR5+0x48], R5 ;  /* 0x00004805ffff79a7 */ /* 0x0027e40008300405 */
.L_x_125:
[----:B------:R-:W-:Y:S05]  /*6930*/  BSYNC B0 ;  /* 0x0000000000007941 */ /* 0x000fea0003800000 */
.L_x_124:
[----:B------:R-:W-:Y:S05]  /*6940*/  @!P2 BRA `(.L_x_127) ;  /* 0x000000000004a947 */ /* 0x000fea0003800000 */
[----:B------:R-:W-:Y:S01]  /*6950*/  BPT.TRAP 0x1 ;  /* 0x000000040000795c */ /* 0x000fe20000300000 */
.L_x_127:
[----:B------:R-:W-:Y:S02]  /*6960*/  UIADD3 UR4, UR5, 0x48, URZ ;  /* 0x0000004805047890 */ /* 0x000fe4000fffe03f */
[----:B------:R-:W-:Y:S02]  /*6970*/  UIADD3 UR10, UR18, 0x20, URZ ;  /* 0x00000020120a7890 */ /* 0x000fe4000fffe03f */
[----:B------:R-:W-:-:S09]  /*6980*/  UPRMT UR4, UR36, 0x654, UR4 ;  /* 0x0000065424047896 */ /* 0x000fd20008000004 */
[----:B------:R-:W-:Y:S01]  /*6990*/  SYNCS.ARRIVE.TRANS64.RED.A1T0 RZ, [UR4], RZ ;  /* 0x000000ffffff79a7 */ /* 0x000fe20008100404 */
[----:B------:R-:W-:Y:S05]  /*69a0*/  @!P2 BRA `(.L_x_128) ;  /* 0x000000000004a947 */ /* 0x000fea0003800000 */
[----:B------:R-:W-:Y:S01]  /*69b0*/  BPT.TRAP 0x1 ;  /* 0x000000040000795c */ /* 0x000fe20000300000 */
.L_x_128:
[----:B------:R-:W4:Y:S02]  /*69c0*/  SYNCS.PHASECHK.TRANS64.TRYWAIT P1, [UR5+0x70], R4 ;  /* 0x00007004ff0075a7 */ /* 0x000f240008020145 */
[----:B----4-:R-:W-:Y:S05]  /*69d0*/  @!P1 BRA `(.L_x_129) ;  /* 0x0000001c00689947 */ /* 0x010fea0003800000 */
.L_x_176:
        /* <DEDUP_REMOVED lines=8> */
[----:B------:R-:W-:Y:S01]  /*6a60*/  UMOV UR21, 0x10000000 ;  /* 0x1000000000157882 */ /* 0x000fe20000000000 */
[----:B------:R-:W-:-:S06]  /*6a70*/  UMOV UR11, UR19 ;  /* 0x00000013000b7c82 */ /* 0x000fcc0008000000 */
[----:B------:R4:W-:Y:S02]  /*6a80*/  UTMALDG.3D [UR8], [UR16], desc[UR20] ;  /* 0x00001408100075b4 */ /* 0x0009e40008011000 */
[----:B----4-:R-:W-:Y:S05]  /*6a90*/  @!P2 BRA `(.L_x_132) ;  /* 0x000000000004a947 */ /* 0x010fea0003800000 */
[----:B------:R-:W-:Y:S01]  /*6aa0*/  BPT.TRAP 0x1 ;  /* 0x000000040000795c */ /* 0x000fe20000300000 */
.L_x_132:
[----:B-123--:R-:W1:Y:S02]  /*6ab0*/  LDC R5, c[0x0][0x800] ;  /* 0x00020000ff057b82 */ /* 0x00ee640000000800 */
[----:B-1----:R4:W-:Y:S02]  /*6ac0*/  SYNCS.ARRIVE.TRANS64.RED.A0TR RZ, [UR5+0x50], R5 ;  /* 0x00005005ffff79a7 */ /* 0x0029e40008300405 */
.L_x_131:
[----:B------:R-:W-:Y:S05]  /*6ad0*/  BSYNC B0 ;  /* 0x0000000000007941 */ /* 0x000fea0003800000 */
.L_x_130:
[----:B------:R-:W-:Y:S05]  /*6ae0*/  @!P2 BRA `(.L_x_133) ;  /* 0x000000000004a947 */ /* 0x000fea0003800000 */
[----:B------:R-:W-:Y:S01]  /*6af0*/  BPT.TRAP 0x1 ;  /* 0x000000040000795c */ /* 0x000fe20000300000 */
.L_x_133:
[----:B------:R-:W-:-:S04]  /*6b00*/  UIADD3 UR4, UR5, 0x50, URZ ;  /* 0x0000005005047890 */ /* 0x000fc8000fffe03f */
[----:B------:R-:W-:-:S09]  /*6b10*/  UPRMT UR4, UR36, 0x654, UR4 ;  /* 0x0000065424047896 */ /* 0x000fd20008000004 */
[----:B------:R-:W-:Y:S01]  /*6b20*/  SYNCS.ARRIVE.TRANS64.RED.A1T0 RZ, [UR4], RZ ;  /* 0x000000ffffff79a7 */ /* 0x000fe20008100404 */
[----:B------:R-:W-:Y:S05]  /*6b30*/  @!P2 BRA `(.L_x_134) ;  /* 0x000000000004a947 */ /* 0x000fea0003800000 */
[----:B------:R-:W-:Y:S01]  /*6b40*/  BPT.TRAP 0x1 ;  /* 0x000000040000795c */ /* 0x000fe20000300000 */
.L_x_134:
[----:B------:R-:W5:Y:S02]  /*6b50*/  SYNCS.PHASECHK.TRANS64.TRYWAIT P1, [UR5+0x78], R4 ;  /* 0x00007804ff0075a7 */ /* 0x000f640008020145 */
[----:B-----5:R-:W-:Y:S05]  /*6b60*/  @!P1 BRA `(.L_x_135) ;  /* 0x0000001c001c9947 */ /* 0x020fea0003800000 */
.L_x_177:
[----:B------:R-:W-:Y:S04]  /*6b70*/  BSSY B0, `(.L_x_136) ;  /* 0x000000f000007945 */ /* 0x000fe80003800000 */
[----:B------:R-:W-:Y:S05]  /*6b80*/  @!P0 BRA `(.L_x_137) ;  /* 0x0000000000348947 */ /* 0x000fea0003800000 */
[----:B------:R-:W-:Y:S01]  /*6b90*/  R2UR UR12, R13 ;  /* 0x000000000d0c72ca */ /* 0x000fe200000e0000 */
[----:B------:R-:W-:Y:S02]  /*6ba0*/  UIADD3 UR16, UP0, UR6, 0x3f0, URZ ;  /* 0x000003f006107890 */ /* 0x000fe4000ff1e03f */
[----:B------:R-:W-:Y:S02]  /*6bb0*/  UIADD3 UR11, UR19, 0x80, URZ ;  /* 0x00000080130b7890 */ /* 0x000fe4000fffe03f */
[----:B------:R-:W-:Y:S02]  /*6bc0*/  UIADD3 UR8, UR5, 0x6200, URZ ;  /* 0x0000620005087890 */ /* 0x000fe4000fffe03f */
[----:B------:R-:W-:Y:S02]  /*6bd0*/  UIADD3 UR9, UR5, 0x58, URZ ;  /* 0x0000005805097890 */ /* 0x000fe4000fffe03f */
[----:B------:R-:W-:Y:S01]  /*6be0*/  UIADD3.X UR17, URZ, UR7, URZ, UP0, !UPT ;  /* 0x000000073f117290 */ /* 0x000fe200087fe43f */
[----:B------:R-:W-:Y:S01]  /*6bf0*/  UMOV UR20, 0x0 ;  /* 0x0000000000147882 */ /* 0x000fe20000000000 */
[----:B------:R-:W-:-:S07]  /*6c00*/  UMOV UR21, 0x10000000 ;  /* 0x1000000000157882 */ /* 0x000fce0000000000 */
[----:B------:R1:W-:Y:S02]  /*6c10*/  UTMALDG.3D [UR8], [UR16], desc[UR20] ;  /* 0x00001408100075b4 */ /* 0x0003e40008011000 */
[----:B-1----:R-:W-:Y:S05]  /*6c20*/  @!P2 BRA `(.L_x_138) ;  /* 0x000000000004a947 */ /* 0x002fea0003800000 */
[----:B------:R-:W-:Y:S01]  /*6c30*/  BPT.TRAP 0x1 ;  /* 0x000000040000795c */ /* 0x000fe20000300000 */
.L_x_138:
[----:B------:R-:W1:Y:S02]  /*6c40*/  LDC R4, c[0x0][0x800] ;  /* 0x00020000ff047b82 */ /* 0x000e640000000800 */
[----:B-1----:R1:W-:Y:S02]  /*6c50*/  SYNCS.ARRIVE.TRANS64.RED.A0TR RZ, [UR5+0x58], R4 ;  /* 0x00005804ffff79a7 */ /* 0x0023e40008300405 */
.L_x_137:
[----:B------:R-:W-:Y:S05]  /*6c60*/  BSYNC B0 ;  /* 0x0000000000007941 */ /* 0x000fea0003800000 */
.L_x_136:
[----:B------:R-:W-:Y:S05]  /*6c70*/  @!P2 BRA `(.L_x_139) ;  /* 0x000000000004a947 */ /* 0x000fea0003800000 */
[----:B------:R-:W-:Y:S01]  /*6c80*/  BPT.TRAP 0x1 ;  /* 0x000000040000795c */ /* 0x000fe20000300000 */
.L_x_139:
[----:B------:R-:W-:Y:S01]  /*6c90*/  IADD3 R16, P0, R16, UR38, RZ ;  /* 0x0000002610107c10 */ /* 0x000fe2000ff1e0ff */
[----:B------:R-:W-:Y:S01]  /*6ca0*/  UIADD3 UR4, UR5, 0x58, URZ ;  /* 0x0000005805047890 */ /* 0x000fe2000fffe03f */
[----:B------:R-:W-:Y:S01]  /*6cb0*/  LOP3.LUT R8, R8, 0x1, RZ, 0x3c, !PT ;  /* 0x0000000108087812 */ /* 0x000fe200078e3cff */
[----:B------:R-:W-:Y:S01]  /*6cc0*/  IMAD.MOV.U32 R21, RZ, RZ, -0x1 ;  /* 0xffffffffff157424 */ /* 0x000fe200078e00ff */
[----:B------:R-:W-:Y:S01]  /*6cd0*/  IADD3.X R17, R17, UR37, RZ, P0, !PT ;  /* 0x0000002511117c10 */ /* 0x000fe200087fe4ff */
[----:B------:R-:W-:Y:S01]  /*6ce0*/  UPRMT UR4, UR36, 0x654, UR4 ;  /* 0x0000065424047896 */ /* 0x000fe20008000004 */
[----:B------:R-:W-:Y:S01]  /*6cf0*/  ISETP.GE.U32.AND P0, PT, R16, UR22, PT ;  /* 0x0000001610007c0c */ /* 0x000fe2000bf06070 */
[----:B------:R-:W-:Y:S01]  /*6d00*/  IMAD.MOV.U32 R20, RZ, RZ, -0x1 ;  /* 0xffffffffff147424 */ /* 0x000fe200078e00ff */
[----:B-1----:R-:W-:Y:S01]  /*6d10*/  PRMT R4, RZ, 0x7610, R4 ;  /* 0x00007610ff047816 */ /* 0x002fe20000000004 */
[----:B------:R-:W-:Y:S01]  /*6d20*/  IMAD.MOV.U32 R13, RZ, RZ, -0x1 ;  /* 0xffffffffff0d7424 */ /* 0x000fe200078e00ff */
[----:B------:R-:W-:-:S04]  /*6d30*/  ISETP.GE.U32.AND.EX P0, PT, R17, UR23, PT, P0 ;  /* 0x0000001711007c0c */ /* 0x000fc8000bf06100 */
[----:B------:R-:W-:Y:S09]  /*6d40*/  SYNCS.ARRIVE.TRANS64.RED.A1T0 RZ, [UR4], RZ ;  /* 0x000000ffffff79a7 */ /* 0x000ff20008100404 */
[----:B------:R-:W-:Y:S05]  /*6d50*/  @P0 BRA `(.L_x_140) ;  /* 0x0000000400580947 */ /* 0x000fea0003800000 */
[----:B------:R-:W1:Y:S01]  /*6d60*/  S2R R13, SR_CTAID.X ;  /* 0x00000000000d7919 */ /* 0x000e620000002500 */
[----:B------:R-:W5:Y:S01]  /*6d70*/  LDC.64 R14, c[0x0][0x8d0] ;  /* 0x00023400ff0e7b82 */ /* 0x000f620000000a00 */
[----:B------:R-:W-:Y:S01]  /*6d80*/  ULDC UR4, c[0x0][0x150] ;  /* 0x0000540000047ab9 */ /* 0x000fe20000000800 */
[----:B------:R-:W-:Y:S01]  /*6d90*/  IMAD.MOV.U32 R22, RZ, RZ, R17 ;  /* 0x000000ffff167224 */ /* 0x000fe200078e0011 */
[----:B------:R-:W2:Y:S05]  /*6da0*/  S2R R20, SR_CTAID.Y ;  /* 0x0000000000147919 */ /* 0x000eaa0000002600 */
[----:B------:R-:W3:Y:S08]  /*6db0*/  LDC R6, c[0x0][0x144] ;  /* 0x00005100ff067b82 */ /* 0x000ef00000000800 */
[----:B------:R-:W3:Y:S01]  /*6dc0*/  LDC R21, c[0x0][0x8d8] ;  /* 0x00023600ff157b82 */ /* 0x000ee20000000800 */
[----:B-----5:R-:W-:-:S04]  /*6dd0*/  ISETP.NE.U32.AND P0, PT, R14, RZ, PT ;  /* 0x000000ff0e00720c */ /* 0x020fc80003f05070 */
[----:B------:R-:W-:Y:S02]  /*6de0*/  ISETP.NE.AND.EX P0, PT, R15, RZ, PT, P0 ;  /* 0x000000ff0f00720c */ /* 0x000fe40003f05300 */
[----:B-1----:R-:W-:Y:S02]  /*6df0*/  I2FP.F32.U32 R4, R13 ;  /* 0x0000000d00047245 */ /* 0x002fe40000201000 */
[----:B--2---:R-:W-:-:S03]  /*6e00*/  I2FP.F32.U32 R18, R20 ;  /* 0x0000001400127245 */ /* 0x004fc60000201000 */
[----:B------:R-:W-:-:S06]  /*6e10*/  FMUL R4, R4, UR4 ;  /* 0x0000000404047c20 */ /* 0x000fcc0008400000 */
[----:B------:R-:W3:Y:S02]  /*6e20*/  F2I.U32.TRUNC.NTZ R4, R4 ;  /* 0x0000000400047305 */ /* 0x000ee4000020f000 */
[----:B---34-:R-:W-:-:S04]  /*6e30*/  IMAD.MOV R5, RZ, RZ, -R4 ;  /* 0x000000ffff057224 */ /* 0x018fc800078e0a04 */
[----:B------:R-:W-:Y:S02]  /*6e40*/  IMAD R13, R6, R5, R13 ;  /* 0x00000005060d7224 */ /* 0x000fe400078e020d */
[----:B------:R-:W-:Y:S01]  /*6e50*/  IMAD.MOV.U32 R6, RZ, RZ, R16 ;  /* 0x000000ffff067224 */ /* 0x000fe200078e0010 */
[----:B------:R-:W-:Y:S06]  /*6e60*/  @!P0 BRA `(.L_x_141) ;  /* 0x0000000000308947 */ /* 0x000fec0003800000 */
[----:B------:R-:W1:Y:S02]  /*6e70*/  LDC R5, c[0x0][0x8dc] ;  /* 0x00023700ff057b82 */ /* 0x000e640000000800 */
[----:B-1----:R-:W-:-:S05]  /*6e80*/  IADD3 R5, P0, R16, R5, RZ ;  /* 0x0000000510057210 */ /* 0x002fca0007f1e0ff */
[----:B------:R-:W-:-:S04]  /*6e90*/  IMAD.X R23, RZ, RZ, R17, P0 ;  /* 0x000000ffff177224 */ /* 0x000fc800000e0611 */
[----:B------:R-:W-:-:S04]  /*6ea0*/  IMAD.WIDE.U32 R6, R23, R14, RZ ;  /* 0x0000000e17067225 */ /* 0x000fc800078e00ff */
[----:B------:R-:W-:-:S04]  /*6eb0*/  IMAD.WIDE.U32 R6, P0, R5, R15, R6 ;  /* 0x0000000f05067225 */ /* 0x000fc80007800006 */
[----:B------:R-:W-:-:S04]  /*6ec0*/  IMAD.WIDE.U32 R4, R5, R14, RZ ;  /* 0x0000000e05047225 */ /* 0x000fc800078e00ff */
[----:B------:R-:W-:Y:S01]  /*6ed0*/  IMAD.MOV.U32 R4, RZ, RZ, R7 ;  /* 0x000000ffff047224 */ /* 0x000fe200078e0007 */
[----:B------:R-:W-:Y:S01]  /*6ee0*/  IADD3 RZ, P1, R5, R6, RZ ;  /* 0x0000000605ff7210 */ /* 0x000fe20007f3e0ff */
[----:B------:R-:W-:-:S04]  /*6ef0*/  IMAD.X R5, RZ, RZ, RZ, P0 ;  /* 0x000000ffff057224 */ /* 0x000fc800000e06ff */
[----:B------:R-:W-:-:S04]  /*6f00*/  IMAD.WIDE.U32.X R4, R23, R15, R4, P1 ;  /* 0x0000000f17047225 */ /* 0x000fc800008e0404 */
[----:B------:R-:W-:Y:S01]  /*6f10*/  IMAD.MOV.U32 R22, RZ, RZ, R5 ;  /* 0x000000ffff167224 */ /* 0x000fe200078e0005 */
[----:B------:R-:W-:-:S07]  /*6f20*/  MOV R6, R4 ;  /* 0x0000000400067202 */ /* 0x000fce0000000f00 */
.L_x_141:
[----:B------:R-:W-:Y:S01]  /*6f30*/  ULDC UR4, c[0x0][0x154] ;  /* 0x0000550000047ab9 */ /* 0x000fe20000000800 */
[----:B------:R-:W1:Y:S01]  /*6f40*/  LDC R7, c[0x0][0x148] ;  /* 0x00005200ff077b82 */ /* 0x000e620000000800 */
[----:B------:R-:W-:Y:S01]  /*6f50*/  FMUL R14, R18, UR4 ;  /* 0x00000004120e7c20 */ /* 0x000fe20008400000 */
[----:B------:R-:W-:Y:S02]  /*6f60*/  ISETP.NE.AND P2, PT, R2, 0x1, PT ;  /* 0x000000010200780c */ /* 0x000fe40003f45270 */
[-CC-:B------:R-:W-:Y:S02]  /*6f70*/  SHF.R.U64 R18, R6, R21.reuse, R22.reuse ;  /* 0x0000001506127219 */ /* 0x180fe40000001216 */
[----:B------:R-:W-:Y:S01]  /*6f80*/  SHF.R.U32.HI R21, RZ, R21, R22 ;  /* 0x00000015ff157219 */ /* 0x000fe20000011616 */
[----:B------:R-:W2:Y:S01]  /*6f90*/  F2I.U32.TRUNC.NTZ R14, R14 ;  /* 0x0000000e000e7305 */ /* 0x000ea2000020f000 */
[----:B------:R-:W3:Y:S01]  /*6fa0*/  LDC.64 R4, c[0x0][0x8c8] ;  /* 0x00023200ff047b82 */ /* 0x000ee20000000a00 */
[----:B------:R-:W-:-:S05]  /*6fb0*/  IADD3 R23, P0, RZ, -R18, RZ ;  /* 0x80000012ff177210 */ /* 0x000fca0007f1e0ff */
[----:B------:R-:W-:Y:S02]  /*6fc0*/  IMAD.X R21, RZ, RZ, ~R21, P0 ;  /* 0x000000ffff157224 */ /* 0x000fe400000e0e15 */
[----:B------:R-:W4:Y:S01]  /*6fd0*/  LDC R22, c[0x0][0x8c0] ;  /* 0x00023000ff167b82 */ /* 0x000f220000000800 */
[----:B--2---:R-:W-:-:S07]  /*6fe0*/  IMAD.MOV R15, RZ, RZ, -R14 ;  /* 0x000000ffff0f7224 */ /* 0x004fce00078e0a0e */
[----:B------:R-:W2:Y:S01]  /*6ff0*/  LDC R27, c[0x0][0x900] ;  /* 0x00024000ff1b7b82 */ /* 0x000ea20000000800 */
[----:B-1----:R-:W-:-:S07]  /*7000*/  @P2 IMAD R13, R7, R15, R20 ;  /* 0x0000000f070d2224 */ /* 0x002fce00078e0214 */
[----:B------:R-:W1:Y:S01]  /*7010*/  LDC.64 R14, c[0x0][0x8e8] ;  /* 0x00023a00ff0e7b82 */ /* 0x000e620000000a00 */
[----:B---3--:R-:W-:-:S04]  /*7020*/  IMAD R6, R21, R4, RZ ;  /* 0x0000000415067224 */ /* 0x008fc800078e02ff */
[C---:B------:R-:W-:Y:S02]  /*7030*/  IMAD R7, R23.reuse, R5, R6 ;  /* 0x0000000517077224 */ /* 0x040fe400078e0206 */
[----:B------:R-:W-:Y:S01]  /*7040*/  IMAD.WIDE.U32 R4, R23, R4, R16 ;  /* 0x0000000417047225 */ /* 0x000fe200078e0010 */
[----:B------:R-:W3:Y:S03]  /*7050*/  LDC R6, c[0x0][0x8b0] ;  /* 0x00022c00ff067b82 */ /* 0x000ee60000000800 */
[----:B------:R-:W-:-:S05]  /*7060*/  IMAD.IADD R5, R5, 0x1, R7 ;  /* 0x0000000105057824 */ /* 0x000fca00078e0207 */
[-CC-:B----4-:R-:W-:Y:S01]  /*7070*/  SHF.R.U64 R26, R4, R22.reuse, R5.reuse ;  /* 0x00000016041a7219 */ /* 0x190fe20000001205 */
[----:B------:R-:W4:Y:S01]  /*7080*/  LDC R25, c[0x0][0x8f0] ;  /* 0x00023c00ff197b82 */ /* 0x000f220000000800 */
[----:B------:R-:W-:Y:S02]  /*7090*/  SHF.R.U32.HI R5, RZ, R22, R5 ;  /* 0x00000016ff057219 */ /* 0x000fe40000011605 */
[----:B-1----:R-:W-:-:S05]  /*70a0*/  ISETP.NE.U32.AND P0, PT, R14, RZ, PT ;  /* 0x000000ff0e00720c */ /* 0x002fca0003f05070 */
[----:B------:R-:W1:Y:S01]  /*70b0*/  LDC R24, c[0x0][0x8e0] ;  /* 0x00023800ff187b82 */ /* 0x000e620000000800 */
[----:B------:R-:W-:Y:S02]  /*70c0*/  ISETP.NE.AND.EX P0, PT, R15, RZ, PT, P0 ;  /* 0x000000ff0f00720c */ /* 0x000fe40003f05300 */
[----:B---3--:R-:W-:-:S05]  /*70d0*/  SHF.R.U64 R23, R26, R6, R5 ;  /* 0x000000061a177219 */ /* 0x008fca0000001205 */
[----:B------:R-:W3:Y:S01]  /*70e0*/  LDC R22, c[0x0][0x8b8] ;  /* 0x00022e00ff167b82 */ /* 0x000ee20000000800 */
[----:B------:R-:W-:-:S04]  /*70f0*/  SHF.R.U32.HI R4, RZ, R6, R5 ;  /* 0x00000006ff047219 */ /* 0x000fc80000011605 */
[-CC-:B--2---:R-:W-:Y:S02]  /*7100*/  SHF.R.U64 R21, R23, R27.reuse, R4.reuse ;  /* 0x0000001b17157219 */ /* 0x184fe40000001204 */
[----:B------:R-:W-:Y:S01]  /*7110*/  SHF.R.U32.HI R27, RZ, R27, R4 ;  /* 0x0000001bff1b7219 */ /* 0x000fe20000011604 */
[----:B------:R-:W2:Y:S02]  /*7120*/  LDC R20, c[0x0][0x8a8] ;  /* 0x00022a00ff147b82 */ /* 0x000ea40000000800 */
[----:B------:R-:W-:Y:S02]  /*7130*/  IMAD.MOV.U32 R4, RZ, RZ, R21 ;  /* 0x000000ffff047224 */ /* 0x000fe400078e0015 */
[----:B------:R-:W-:Y:S01]  /*7140*/  IMAD.MOV.U32 R5, RZ, RZ, R27 ;  /* 0x000000ffff057224 */ /* 0x000fe200078e001b */
[----:B----4-:R-:W-:Y:S06]  /*7150*/  @!P0 BRA `(.L_x_142) ;  /* 0x0000000000288947 */ /* 0x010fec0003800000 */
[----:B------:R-:W4:Y:S02]  /*7160*/  LDC R4, c[0x0][0x8f4] ;  /* 0x00023d00ff047b82 */ /* 0x000f240000000800 */
[----:B----4-:R-:W-:-:S05]  /*7170*/  IADD3 R5, P0, R21, R4, RZ ;  /* 0x0000000415057210 */ /* 0x010fca0007f1e0ff */
[----:B------:R-:W-:-:S04]  /*7180*/  IMAD.X R27, RZ, RZ, R27, P0 ;  /* 0x000000ffff1b7224 */ /* 0x000fc800000e061b */
[----:B------:R-:W-:-:S04]  /*7190*/  IMAD.WIDE.U32 R6, R27, R14, RZ ;  /* 0x0000000e1b067225 */ /* 0x000fc800078e00ff */
[----:B------:R-:W-:-:S04]  /*71a0*/  IMAD.WIDE.U32 R6, P0, R5, R15, R6 ;  /* 0x0000000f05067225 */ /* 0x000fc80007800006 */
[----:B------:R-:W-:-:S04]  /*71b0*/  IMAD.WIDE.U32 R4, R5, R14, RZ ;  /* 0x0000000e05047225 */ /* 0x000fc800078e00ff */
[----:B------:R-:W-:Y:S01]  /*71c0*/  IMAD.MOV.U32 R4, RZ, RZ, R7 ;  /* 0x000000ffff047224 */ /* 0x000fe200078e0007 */
[----:B------:R-:W-:Y:S01]  /*71d0*/  IADD3 RZ, P1, R5, R6, RZ ;  /* 0x0000000605ff7210 */ /* 0x000fe20007f3e0ff */
[----:B------:R-:W-:-:S04]  /*71e0*/  IMAD.X R5, RZ, RZ, RZ, P0 ;  /* 0x000000ffff057224 */ /* 0x000fc800000e06ff */
[----:B------:R-:W-:-:S08]  /*71f0*/  IMAD.WIDE.U32.X R4, R27, R15, R4, P1 ;  /* 0x0000000f1b047225 */ /* 0x000fd000008e0404 */
.L_x_142:
[----:B------:R-:W-:Y:S02]  /*7200*/  SHF.R.U64 R25, R4, R25, R5 ;  /* 0x0000001904197219 */ /* 0x000fe40000001205 */
[----:B------:R-:W-:Y:S02]  /*7210*/  LOP3.LUT R4, R23, R12, RZ, 0xc0, !PT ;  /* 0x0000000c17047212 */ /* 0x000fe400078ec0ff */
[----:B------:R-:W-:Y:S01]  /*7220*/  LOP3.LUT R6, R26, R11, RZ, 0xc0, !PT ;  /* 0x0000000b1a067212 */ /* 0x000fe200078ec0ff */
[----:B------:R-:W-:Y:S02]  /*7230*/  IMAD.MOV R5, RZ, RZ, -R25 ;  /* 0x000000ffff057224 */ /* 0x000fe400078e0a19 */
[----:B------:R-:W-:Y:S02]  /*7240*/  IMAD R4, R9, R25, R4 ;  /* 0x0000001909047224 */ /* 0x000fe400078e0204 */
[----:B-1----:R-:W-:Y:S02]  /*7250*/  IMAD R21, R5, R24, R21 ;  /* 0x0000001805157224 */ /* 0x002fe400078e0215 */
[----:B---3--:R-:W-:-:S02]  /*7260*/  IMAD R13, R4, R22, R13 ;  /* 0x00000016040d7224 */ /* 0x008fc400078e020d */
[----:B--2---:R-:W-:Y:S02]  /*7270*/  IMAD R6, R21, R20, R6 ;  /* 0x0000001415067224 */ /* 0x004fe400078e0206 */
[----:B------:R-:W-:-:S03]  /*7280*/  IMAD.MOV.U32 R4, RZ, RZ, 0x1 ;  /* 0x00000001ff047424 */ /* 0x000fc600078e00ff */
[----:B------:R-:W-:Y:S02]  /*7290*/  SEL R20, R6, R13, !P2 ;  /* 0x0000000d06147207 */ /* 0x000fe40005000000 */
[----:B------:R-:W-:Y:S01]  /*72a0*/  SEL R21, R13, R6, !P2 ;  /* 0x000000060d157207 */ /* 0x000fe20005000000 */
[----:B------:R-:W-:-:S07]  /*72b0*/  IMAD.MOV.U32 R13, RZ, RZ, R18 ;  /* 0x000000ffff0d7224 */ /* 0x000fce00078e0012 */
.L_x_140:
[----:B------:R-:W-:-:S13]  /*72c0*/  LOP3.LUT P0, RZ, R4, 0xff, RZ, 0xc0, !PT ;  /* 0x000000ff04ff7812 */ /* 0x000fda000780c0ff */
[----:B------:R-:W-:Y:S05]  /*72d0*/  @P0 BRA `(.L_x_143) ;  /* 0xfffffff0005c0947 */ /* 0x000fea000383ffff */
.L_x_111:
[----:B------:R-:W-:-:S13]  /*72e0*/  ELECT P0, URZ, PT ;  /* 0x00000000003f782f */ /* 0x000fda0003800000 */
[----:B------:R-:W-:Y:S05]  /*72f0*/  @!P0 BRA `(.L_x_14) ;  /* 0x0000001000508947 */ /* 0x000fea0003800000 */
[----:B------:R-:W-:-:S04]  /*7300*/  LOP3.LUT R19, R19, 0x2, RZ, 0xfc, !PT ;  /* 0x0000000213137812 */ /* 0x000fc800078efcff */
[----:B------:R-:W-:-:S13]  /*7310*/  ISETP.NE.AND P1, PT, R19, 0x3, PT ;  /* 0x000000031300780c */ /* 0x000fda0003f25270 */
[----:B------:R-:W-:Y:S05]  /*7320*/  @!P1 BRA `(.L_x_144) ;  /* 0x0000000000049947 */ /* 0x000fea0003800000 */
[----:B------:R-:W-:Y:S01]  /*7330*/  BPT.TRAP 0x1 ;  /* 0x000000040000795c */ /* 0x000fe20000300000 */
.L_x_144:
[----:B--2--5:R-:W-:Y:S01]  /*7340*/  IMAD.U32 R3, RZ, RZ, UR36 ;  /* 0x00000024ff037e24 */ /* 0x024fe2000f8e00ff */
[----:B------:R-:W-:Y:S02]  /*7350*/  MOV R2, 0x400 ;  /* 0x0000040000027802 */ /* 0x000fe40000000f00 */
[----:B------:R-:W-:Y:S02]  /*7360*/  SHF.L.U32 R0, R8, 0x1f, RZ ;  /* 0x0000001f08007819 */ /* 0x000fe400000006ff */
[----:B------:R-:W-:-:S04]  /*7370*/  LEA R3, R3, R2, 0x18 ;  /* 0x0000000203037211 */ /* 0x000fc800078ec0ff */
[----:B------:R-:W2:Y:S02]  /*7380*/  SYNCS.PHASECHK.TRANS64.TRYWAIT P0, [R3+URZ+0x60], R0 ;  /* 0x00006000030075a7 */ /* 0x000ea4000800017f */
[----:B--2---:R-:W-:Y:S05]  /*7390*/  @!P0 BRA `(.L_x_145) ;  /* 0x0000001400288947 */ /* 0x004fea0003800000 */
.L_x_178:
[----:B------:R-:W-:Y:S05]  /*73a0*/  @!P1 BRA `(.L_x_146) ;  /* 0x0000000000049947 */ /* 0x000fea0003800000 */
[----:B------:R-:W-:Y:S01]  /*73b0*/  BPT.TRAP 0x1 ;  /* 0x000000040000795c */ /* 0x000fe20000300000 */
.L_x_146:
[----:B------:R-:W5:Y:S02]  /*73c0*/  SYNCS.PHASECHK.TRANS64.TRYWAIT P0, [R3+URZ+0x68], R0 ;  /* 0x00006800030075a7 */ /* 0x000f64000800017f */
[----:B-----5:R-:W-:Y:S05]  /*73d0*/  @!P0 BRA `(.L_x_147) ;  /* 0x00000014002c8947 */ /* 0x020fea0003800000 */
.L_x_179:
[----:B------:R-:W-:Y:S05]  /*73e0*/  @!P1 BRA `(.L_x_148) ;  /* 0x0000000000049947 */ /* 0x000fea0003800000 */
[----:B------:R-:W-:Y:S01]  /*73f0*/  BPT.TRAP 0x1 ;  /* 0x000000040000795c */ /* 0x000fe20000300000 */
.L_x_148:
[----:B------:R-:W5:Y:S02]  /*7400*/  SYNCS.PHASECHK.TRANS64.TRYWAIT P0, [R3+URZ+0x70], R0 ;  /* 0x00007000030075a7 */ /* 0x000f64000800017f */
[----:B-----5:R-:W-:Y:S05]  /*7410*/  @!P0 BRA `(.L_x_149) ;  /* 0x0000001400308947 */ /* 0x020fea0003800000 */
.L_x_180:
[----:B------:R-:W-:Y:S05]  /*7420*/  @!P1 BRA `(.L_x_150) ;  /* 0x0000000000049947 */ /* 0x000fea0003800000 */
[----:B------:R-:W-:Y:S01]  /*7430*/  BPT.TRAP 0x1 ;  /* 0x000000040000795c */ /* 0x000fe20000300000 */
.L_x_150:
[----:B------:R-:W-:-:S07]  /*7440*/  SHF.L.U32 R8, R8, 0x1f, RZ ;  /* 0x0000001f08087819 */ /* 0x000fce00000006ff */
.L_x_151:
[----:B------:R1:W1:Y:S02]  /*7450*/  SYNCS.PHASECHK.TRANS64.TRYWAIT P0, [R3+URZ+0x78], R8 ;  /* 0x00007808030075a7 */ /* 0x000264000800017f */
[----:B-1----:R-:W-:Y:S05]  /*7460*/  @!P0 NANOSLEEP.SYNCS 0x989680 ;  /* 0x009896800000895d */ /* 0x002fea0003900000 */
[----:B------:R-:W1:Y:S02]  /*7470*/  @!P0 SYNCS.PHASECHK.TRANS64 P0, [R3+URZ+0x78], R8 ;  /* 0x00007808030085a7 */ /* 0x000e64000800007f */
[----:B-1----:R-:W-:Y:S05]  /*7480*/  @P0 BRA `(.L_x_14) ;  /* 0x0000000c00ec0947 */ /* 0x002fea0003800000 */
[----:B------:R-:W-:Y:S05]  /*7490*/  BRA `(.L_x_151) ;  /* 0xfffffffc00ec7947 */ /* 0x000fea000383ffff */
.L_x_106:
[----:B------:R-:W-:Y:S01]  /*74a0*/  LOP3.LUT P0, RZ, R8, 0xff, RZ, 0xc0, !PT ;  /* 0x000000ff08ff7812 */ /* 0x000fe2000780c0ff */
[----:B------:R-:W-:Y:S02]  /*74b0*/  IMAD.MOV.U32 R10, RZ, RZ, 0x1 ;  /* 0x00000001ff0a7424 */ /* 0x000fe400078e00ff */
[----:B------:R-:W-:-:S10]  /*74c0*/  IMAD.MOV.U32 R9, RZ, RZ, RZ ;  /* 0x000000ffff097224 */ /* 0x000fd400078e00ff */
[----:B------:R-:W-:Y:S05]  /*74d0*/  @!P0 BRA `(.L_x_152) ;  /* 0x0000000c00248947 */ /* 0x000fea0003800000 */
[----:B------:R-:W2:Y:S01]  /*74e0*/  LDC R0, c[0x0][0x28c] ;  /* 0x0000a300ff007b82 */ /* 0x000ea20000000800 */
[----:B------:R-:W-:Y:S01]  /*74f0*/  ULDC UR7, c[0x0][0x900] ;  /* 0x0002400000077ab9 */ /* 0x000fe20000000800 */
[----:B------:R-:W-:Y:S01]  /*7500*/  UMOV UR8, 0xffffffff ;  /* 0xffffffff00087882 */ /* 0x000fe20000000000 */
[----:B------:R-:W-:Y:S01]  /*7510*/  BSSY B0, `(.L_x_152) ;  /* 0x00000c5000007945 */ /* 0x000fe20003800000 */
[----:B-1----:R-:W-:Y:S01]  /*7520*/  USHF.L.U32 UR4, UR36, 0x5, URZ ;  /* 0x0000000524047899 */ /* 0x002fe2000800063f */
[----:B------:R-:W-:Y:S01]  /*7530*/  LOP3.LUT R11, R22, 0x2, RZ, 0xfc, !PT ;  /* 0x00000002160b7812 */ /* 0x000fe200078efcff */
[----:B------:R-:W-:Y:S01]  /*7540*/  USHF.L.U32 UR5, UR36, 0xb, URZ ;  /* 0x0000000b24057899 */ /* 0x000fe2000800063f */
[----:B------:R-:W-:Y:S01]  /*7550*/  MOV R10, 0x1 ;  /* 0x00000001000a7802 */ /* 0x000fe20000000f00 */
[----:B------:R-:W-:Y:S01]  /*7560*/  USHF.L.U32 UR8, UR8, UR7, URZ ;  /* 0x0000000708087299 */ /* 0x000fe2000800063f */
[----:B------:R-:W-:Y:S01]  /*7570*/  IMAD.MOV.U32 R9, RZ, RZ, RZ ;  /* 0x000000ffff097224 */ /* 0x000fe200078e00ff */
[----:B------:R-:W-:Y:S01]  /*7580*/  ULDC UR6, c[0x0][0x8a8] ;  /* 0x00022a0000067ab9 */ /* 0x000fe20000000800 */
[----:B------:R-:W-:Y:S01]  /*7590*/  UMOV UR9, 0x1 ;  /* 0x0000000100097882 */ /* 0x000fe20000000000 */
[----:B------:R-:W-:-:S02]  /*75a0*/  ULOP3.LUT UR4, UR4, 0x20, URZ, 0xc0, !UPT ;  /* 0x0000002004047892 */ /* 0x000fc4000f8ec03f */
[----:B------:R-:W-:Y:S02]  /*75b0*/  ULOP3.LUT UR5, UR5, 0x800, URZ, 0xc0, !UPT ;  /* 0x0000080005057892 */ /* 0x000fe4000f8ec03f */
[----:B------:R-:W-:Y:S02]  /*75c0*/  UIADD3 UR17, UR6, -0x1, URZ ;  /* 0xffffffff06117890 */ /* 0x000fe4000fffe03f */
[----:B------:R-:W-:Y:S02]  /*75d0*/  USHF.L.U32 UR19, UR9, UR7, URZ ;  /* 0x0000000709137299 */ /* 0x000fe4000800063f */
[----:B------:R-:W-:Y:S01]  /*75e0*/  ULOP3.LUT UR18, URZ, UR8, URZ, 0x33, !UPT ;  /* 0x000000083f127292 */ /* 0x000fe2000f8e333f */
[----:B------:R-:W-:Y:S01]  /*75f0*/  ULDC.64 UR22, c[0x0][0x198] ;  /* 0x0000660000167ab9 */ /* 0x000fe20000000a00 */
[----:B--2---:R-:W-:-:S05]  /*7600*/  VIADD R0, R0, 0x3f ;  /* 0x0000003f00007836 */ /* 0x004fca0000000000 */
[----:B------:R-:W-:-:S04]  /*7610*/  SHF.R.S32.HI R3, RZ, 0x1f, R0 ;  /* 0x0000001fff037819 */ /* 0x000fc80000011400 */
[----:B------:R-:W-:Y:S01]  /*7620*/  LEA.HI R3, R3, R0, RZ, 0x6 ;  /* 0x0000000003037211 */ /* 0x000fe200078f30ff */
[----:B------:R-:W-:-:S03]  /*7630*/  IMAD.MOV.U32 R0, RZ, RZ, 0x1 ;  /* 0x00000001ff007424 */ /* 0x000fc600078e00ff */
[--C-:B------:R-:W-:Y:S02]  /*7640*/  SHF.R.S32.HI R8, RZ, 0x6, R3.reuse ;  /* 0x00000006ff087819 */ /* 0x100fe40000011403 */
[----:B------:R-:W-:-:S03]  /*7650*/  PRMT R3, R0, 0x7610, R3 ;  /* 0x0000761000037816 */ /* 0x000fc60000000003 */
[----:B------:R-:W-:-:S07]  /*7660*/  VIADD R0, R8, 0x1 ;  /* 0x0000000108007836 */ /* 0x000fce0000000000 */
.L_x_163:
[----:B------:R-:W-:-:S03]  /*7670*/  UMOV UR6, 0xffffffff ;  /* 0xffffffff00067882 */ /* 0x000fc60000000000 */
[----:B------:R-:W-:Y:S05]  /*7680*/  BRA.DIV UR6, `(.L_x_153) ;  /* 0x0000001206a87947 */ /* 0x000fea000b800000 */
[----:B------:R-:W-:-:S13]  /*7690*/  ELECT P6, URZ, PT ;  /* 0x00000000003f782f */ /* 0x000fda00038c0000 */
.L_x_183:
[----:B------:R-:W1:Y:S01]  /*76a0*/  LDC R4, c[0x0][0x28c] ;  /* 0x0000a300ff047b82 */ /* 0x000e620000000800 */
[----:B------:R-:W-:Y:S01]  /*76b0*/  BSSY B1, `(.L_x_154) ;  /* 0x0000038000017945 */ /* 0x000fe20003800000 */
[----:B-1----:R-:W-:-:S13]  /*76c0*/  ISETP.LT.OR P6, PT, R4, 0x1, !P6 ;  /* 0x000000010400780c */ /* 0x002fda00077c1670 */
[----:B------:R-:W-:Y:S05]  /*76d0*/  @P6 BRA `(.L_x_155) ;  /* 0x0000000000d46947 */ /* 0x000fea0003800000 */
[----:B------:R-:W-:Y:S01]  /*76e0*/  LEA R20, R20, UR4, 0x6 ;  /* 0x0000000414147c11 */ /* 0x000fe2000f8e30ff */
[----:B------:R-:W-:Y:S02]  /*76f0*/  IMAD.SHL.U32 R21, R21, 0x100, RZ ;  /* 0x0000010015157824 */ /* 0x000fe400078e00ff */
[----:B------:R-:W-:Y:S02]  /*7700*/  IMAD.MOV.U32 R19, RZ, RZ, RZ ;  /* 0x000000ffff137224 */ /* 0x000fe400078e00ff */
[----:B------:R-:W-:Y:S02]  /*7710*/  IMAD.MOV.U32 R4, RZ, RZ, R0 ;  /* 0x000000ffff047224 */ /* 0x000fe400078e0000 */
[----:B------:R-:W-:Y:S02]  /*7720*/  IMAD.MOV.U32 R5, RZ, RZ, R10 ;  /* 0x000000ffff057224 */ /* 0x000fe400078e000a */
[----:B------:R-:W-:-:S07]  /*7730*/  IMAD.MOV.U32 R6, RZ, RZ, R9 ;  /* 0x000000ffff067224 */ /* 0x000fce00078e0009 */
.L_x_158:
[----:B------:R-:W1:Y:S01]  /*7740*/  S2R R12, SR_CgaCtaId ;  /* 0x00000000000c7919 */ /* 0x000e620000008800 */
[----:B------:R-:W-:Y:S02]  /*7750*/  MOV R7, 0x400 ;  /* 0x0000040000077802 */ /* 0x000fe40000000f00 */
[----:B------:R-:W-:Y:S02]  /*7760*/  LOP3.LUT P1, RZ, R18, 0x7f, RZ, 0xc0, !PT ;  /* 0x0000007f12ff7812 */ /* 0x000fe4000782c0ff */
[----:B-1----:R-:W-:Y:S02]  /*7770*/  LEA R15, R12, R7, 0x18 ;  /* 0x000000070c0f7211 */ /* 0x002fe400078ec0ff */
[----:B------:R-:W-:-:S09]  /*7780*/  SHF.L.U32 R7, R5, 0x1f, RZ ;  /* 0x0000001f05077819 */ /* 0x000fd200000006ff */
[----:B------:R-:W1:Y:S01]  /*7790*/  @!P1 LDC R12, c[0x0][0x500] ;  /* 0x00014000ff0c9b82 */ /* 0x000e620000000800 */
[----:B------:R-:W-:-:S04]  /*77a0*/  IMAD R14, R6, 0x8, R15 ;  /* 0x00000008060e7824 */ /* 0x000fc800078e020f */
[----:B------:R-:W2:Y:S02]  /*77b0*/  SYNCS.PHASECHK.TRANS64.TRYWAIT P0, [R14+URZ+0x20], R7 ;  /* 0x000020070e0075a7 */ /* 0x000ea4000800017f */
[----:B--2---:R-:W-:Y:S05]  /*77c0*/  @!P0 BRA `(.L_x_156) ;  /* 0x0000001000788947 */ /* 0x004fea0003800000 */
.L_x_184:
[----:B--2---:R-:W-:Y:S01]  /*77d0*/  PRMT R7, R11, 0x9910, RZ ;  /* 0x000099100b077816 */ /* 0x004fe200000000ff */
[----:B-1----:R1:W-:Y:S03]  /*77e0*/  @!P1 SYNCS.ARRIVE.TRANS64 RZ, [R14+URZ], R12 ;  /* 0x0000000c0eff99a7 */ /* 0x0023e6000800003f */
[----:B------:R-:W-:-:S13]  /*77f0*/  ISETP.NE.AND P0, PT, R7, 0x2, PT ;  /* 0x000000020700780c */ /* 0x000fda0003f05270 */
[----:B-1----:R-:W-:Y:S05]  /*7800*/  @P0 BRA `(.L_x_157) ;  /* 0x0000000000040947 */ /* 0x002fea0003800000 */
[----:B------:R-:W-:Y:S01]  /*7810*/  BPT.TRAP 0x1 ;  /* 0x000000040000795c */ /* 0x000fe20000300000 */
.L_x_157:
[C---:B------:R-:W-:Y:S01]  /*7820*/  LEA R7, R6.reuse, UR5, 0xc ;  /* 0x0000000506077c11 */ /* 0x040fe2000f8e60ff */
[--C-:B------:R-:W-:Y:S01]  /*7830*/  IMAD R12, R6, 0x8000, R15.reuse ;  /* 0x00008000060c7824 */ /* 0x100fe200078e020f */
[----:B------:R-:W-:Y:S01]  /*7840*/  R2UR UR9, R14 ;  /* 0x000000000e0972ca */ /* 0x000fe200000e0000 */
[----:B------:R-:W-:Y:S01]  /*7850*/  VIADD R4, R4, 0xffffffff ;  /* 0xffffffff04047836 */ /* 0x000fe20000000000 */
[----:B------:R-:W-:Y:S01]  /*7860*/  UIADD3 UR6, UP0, UR22, 0xf0, URZ ;  /* 0x000000f016067890 */ /* 0x000fe2000ff1e03f */
[----:B------:R-:W-:Y:S01]  /*7870*/  IMAD R7, R7, 0x2, R15 ;  /* 0x0000000207077824 */ /* 0x000fe200078e020f */
[----:B------:R-:W-:Y:S01]  /*7880*/  R2UR UR7, R12 ;  /* 0x000000000c0772ca */ /* 0x000fe200000e0000 */
[----:B------:R-:W-:Y:S01]  /*7890*/  UIADD3 UR24, UP1, UR22, 0x1f0, URZ ;  /* 0x000001f016187890 */ /* 0x000fe2000ff3e03f */
[----:B------:R-:W-:Y:S01]  /*78a0*/  R2UR UR11, R21 ;  /* 0x00000000150b72ca */ /* 0x000fe200000e0000 */
[----:B------:R-:W-:Y:S01]  /*78b0*/  VIADD R6, R6, 0x1 ;  /* 0x0000000106067836 */ /* 0x000fe20000000000 */
[----:B------:R-:W-:Y:S01]  /*78c0*/  R2UR UR8, R7 ;  /* 0x00000000070872ca */ /* 0x000fe200000e0000 */
[----:B------:R-:W-:Y:S01]  /*78d0*/  UIADD3.X UR25, URZ, UR23, URZ, UP1, !UPT ;  /* 0x000000173f197290 */ /* 0x000fe20008ffe43f */
[----:B------:R-:W-:Y:S01]  /*78e0*/  R2UR UR10, R19 ;  /* 0x00000000130a72ca */ /* 0x000fe200000e0000 */
[----:B------:R-:W-:Y:S01]  /*78f0*/  UMOV UR14, 0x0 ;  /* 0x00000000000e7882 */ /* 0x000fe20000000000 */
[----:B------:R-:W-:Y:S01]  /*7900*/  R2UR UR12, R13 ;  /* 0x000000000d0c72ca */ /* 0x000fe200000e0000 */
[----:B------:R-:W-:Y:S01]  /*7910*/  UMOV UR15, 0x10000000 ;  /* 0x10000000000f7882 */ /* 0x000fe20000000000 */
[----:B------:R-:W-:Y:S01]  /*7920*/  R2UR UR20, R20 ;  /* 0x00000000141472ca */ /* 0x000fe200000e0000 */
[----:B------:R-:W-:Y:S01]  /*7930*/  UMOV UR21, 0x30000 ;  /* 0x0003000000157882 */ /* 0x000fe20000000000 */
[----:B------:R-:W-:Y:S01]  /*7940*/  ISETP.GT.AND P1, PT, R4, 0x1, PT ;  /* 0x000000010400780c */ /* 0x000fe20003f24270 */
[----:B------:R-:W-:Y:S01]  /*7950*/  UIADD3 UR13, UR7, 0x8400, URZ ;  /* 0x00008400070d7890 */ /* 0x000fe2000fffe03f */
[----:B------:R-:W-:Y:S01]  /*7960*/  ISETP.NE.AND P0, PT, R6, 0x4, PT ;  /* 0x000000040600780c */ /* 0x000fe20003f05270 */
[----:B------:R-:W-:Y:S01]  /*7970*/  UIADD3.X UR7, URZ, UR23, URZ, UP0, !UPT ;  /* 0x000000173f077290 */ /* 0x000fe200087fe43f */
[----:B------:R-:W-:Y:S01]  /*7980*/  VIADD R19, R19, 0x40 ;  /* 0x0000004013137836 */ /* 0x000fe20000000000 */
[----:B------:R-:W-:Y:S01]  /*7990*/  UIADD3 UR16, UR8, 0x28400, URZ ;  /* 0x0002840008107890 */ /* 0x000fe2000fffe03f */
[----:B------:R-:W-:-:S02]  /*79a0*/  SEL R12, RZ, 0x1, P0 ;  /* 0x00000001ff0c7807 */ /* 0x000fc40000000000 */
[----:B------:R-:W-:Y:S01]  /*79b0*/  UMOV UR8, UR13 ;  /* 0x0000000d00087c82 */ /* 0x000fe20008000000 */
[----:B------:R-:W-:Y:S02]  /*79c0*/  SEL R6, R6, RZ, P0 ;  /* 0x000000ff06067207 */ /* 0x000fe40000000000 */
[----:B------:R-:W-:Y:S01]  /*79d0*/  LOP3.LUT R5, R5, R12, RZ, 0x3c, !PT ;  /* 0x0000000c05057212 */ /* 0x000fe200078e3cff */
[----:B------:R1:W-:Y:S02]  /*79e0*/  UTMALDG.3D [UR8], [UR6], desc[UR14] ;  /* 0x00000e08060075b4 */ /* 0x0003e40008011000 */
[----:B-1----:R-:W-:Y:S01]  /*79f0*/  UMOV UR8, UR16 ;  /* 0x0000001000087c82 */ /* 0x002fe20008000000 */
[----:B------:R-:W-:Y:S02]  /*7a00*/  UMOV UR11, UR20 ;  /* 0x00000014000b7c82 */ /* 0x000fe40008000000 */
[----:B------:R1:W-:Y:S02]  /*7a10*/  UTMALDG.3D.MULTICAST [UR8], [UR24], UR21, desc[UR14] ;  /* 0x00000e08180073b4 */ /* 0x0003e40008011815 */
[----:B-1----:R-:W-:Y:S05]  /*7a20*/  @P1 BRA `(.L_x_158) ;  /* 0xfffffffc00441947 */ /* 0x002fea000383ffff */
.L_x_155:
[----:B------:R-:W-:Y:S05]  /*7a30*/  BSYNC B1 ;  /* 0x0000000000017941 */ /* 0x000fea0003800000 */
.L_x_154:
[----:B------:R-:W-:Y:S01]  /*7a40*/  LOP3.LUT P1, RZ, R3, 0xff, RZ, 0xc0, !PT ;  /* 0x000000ff03ff7812 */ /* 0x000fe2000782c0ff */
[----:B------:R-:W-:Y:S01]  /*7a50*/  IMAD.IADD R9, R8, 0x1, R9 ;  /* 0x0000000108097824 */ /* 0x000fe200078e0209 */
[----:B------:R-:W-:Y:S01]  /*7a60*/  IADD3 R16, P2, R16, UR38, RZ ;  /* 0x0000002610107c10 */ /* 0x000fe2000ff5e0ff */
[----:B------:R-:W-:Y:S01]  /*7a70*/  ULDC.64 UR6, c[0x0][0x8f8] ;  /* 0x00023e0000067ab9 */ /* 0x000fe20000000a00 */
[----:B------:R-:W-:Y:S01]  /*7a80*/  BSSY B1, `(.L_x_159) ;  /* 0x000006b000017945 */ /* 0x000fe20003800000 */
[----:B------:R-:W-:Y:S01]  /*7a90*/  IMAD.MOV.U32 R21, RZ, RZ, -0x1 ;  /* 0xffffffffff157424 */ /* 0x000fe200078e00ff */
[----:B------:R-:W-:Y:S01]  /*7aa0*/  SHF.R.U32.HI R3, RZ, 0x2, R9 ;  /* 0x00000002ff037819 */ /* 0x000fe20000011609 */
[----:B------:R-:W-:Y:S01]  /*7ab0*/  IMAD.MOV.U32 R20, RZ, RZ, -0x1 ;  /* 0xffffffffff147424 */ /* 0x000fe200078e00ff */
[----:B------:R-:W-:Y:S01]  /*7ac0*/  ISETP.GT.U32.AND P0, PT, R9, 0x3, PT ;  /* 0x000000030900780c */ /* 0x000fe20003f04070 */
[----:B------:R-:W-:Y:S01]  /*7ad0*/  IMAD.MOV.U32 R13, RZ, RZ, -0x1 ;  /* 0xffffffffff0d7424 */ /* 0x000fe200078e00ff */
[----:B------:R-:W-:-:S02]  /*7ae0*/  LOP3.LUT R3, R3, 0x1, RZ, 0xc0, !PT ;  /* 0x0000000103037812 */ /* 0x000fc400078ec0ff */
[----:B------:R-:W-:Y:S01]  /*7af0*/  ISETP.LT.U32.AND P0, PT, R8, 0x4, P0 ;  /* 0x000000040800780c */ /* 0x000fe20000701070 */
[----:B------:R-:W1:Y:S01]  /*7b00*/  @P1 S2R R5, SR_CgaCtaId ;  /* 0x0000000000051919 */ /* 0x000e620000008800 */
[----:B------:R-:W-:Y:S02]  /*7b10*/  @P1 MOV R4, 0x400 ;  /* 0x0000040000041802 */ /* 0x000fe40000000f00 */
[----:B------:R-:W-:Y:S02]  /*7b20*/  IADD3.X R17, R17, UR37, RZ, P2, !PT ;  /* 0x0000002511117c10 */ /* 0x000fe400097fe4ff */
[----:B------:R-:W-:Y:S02]  /*7b30*/  ISETP.GE.U32.AND P2, PT, R16, UR6, PT ;  /* 0x0000000610007c0c */ /* 0x000fe4000bf46070 */
[----:B------:R-:W-:Y:S02]  /*7b40*/  LOP3.LUT R9, R9, 0x3, RZ, 0xc0, !PT ;  /* 0x0000000309097812 */ /* 0x000fe400078ec0ff */
[----:B-1----:R-:W-:-:S04]  /*7b50*/  @P1 LEA R4, R5, R4, 0x18 ;  /* 0x0000000405041211 */ /* 0x002fc800078ec0ff */
[----:B------:R1:W-:Y:S01]  /*7b60*/  @P1 SYNCS.ARRIVE.TRANS64.A1T0 RZ, [R4+URZ+0x88], RZ ;  /* 0x000088ff04ff19a7 */ /* 0x0003e2000810003f */
[----:B------:R-:W-:Y:S02]  /*7b70*/  ISETP.NE.U32.AND P1, PT, R3, 0x1, PT ;  /* 0x000000010300780c */ /* 0x000fe40003f25070 */
[----:B------:R-:W-:Y:S02]  /*7b80*/  SEL R3, RZ, 0x1, !P0 ;  /* 0x00000001ff037807 */ /* 0x000fe40004000000 */
[----:B------:R-:W-:Y:S02]  /*7b90*/  ISETP.GE.U32.AND.EX P0, PT, R17, UR7, PT, P2 ;  /* 0x0000000711007c0c */ /* 0x000fe4000bf06120 */
[----:B------:R-:W-:-:S04]  /*7ba0*/  ISETP.GT.U32.AND P1, PT, R8, 0x3, !P1 ;  /* 0x000000030800780c */ /* 0x000fc80004f24070 */
[----:B-1----:R-:W-:-:S04]  /*7bb0*/  SEL R4, RZ, 0x1, !P1 ;  /* 0x00000001ff047807 */ /* 0x002fc80004800000 */
[--C-:B------:R-:W-:Y:S02]  /*7bc0*/  LOP3.LUT R10, R4, R10, R3.reuse, 0x96, !PT ;  /* 0x0000000a040a7212 */ /* 0x100fe400078e9603 */
[----:B------:R-:W-:Y:S02]  /*7bd0*/  PRMT R4, RZ, 0x7610, R4 ;  /* 0x00007610ff047816 */ /* 0x000fe40000000004 */
[----:B------:R-:W-:Y:S01]  /*7be0*/  PRMT R3, RZ, 0x7610, R3 ;  /* 0x00007610ff037816 */ /* 0x000fe20000000003 */
[----:B------:R-:W-:Y:S06]  /*7bf0*/  @P0 BRA `(.L_x_160) ;  /* 0x00000004004c0947 */ /* 0x000fec0003800000 */
[----:B------:R-:W1:Y:S01]  /*7c00*/  S2R R14, SR_CTAID.X ;  /* 0x00000000000e7919 */ /* 0x000e620000002500 */
[----:B------:R-:W-:Y:S01]  /*7c10*/  ULDC.64 UR6, c[0x0][0x8d0] ;  /* 0x0002340000067ab9 */ /* 0x000fe20000000a00 */
[----:B------:R-:W2:Y:S01]  /*7c20*/  LDC R15, c[0x0][0x144] ;  /* 0x00005100ff0f7b82 */ /* 0x000ea20000000800 */
[----:B------:R-:W-:Y:S01]  /*7c30*/  ISETP.NE.U32.AND P0, PT, RZ, UR6, PT ;  /* 0x00000006ff007c0c */ /* 0x000fe2000bf05070 */
[----:B------:R-:W3:Y:S01]  /*7c40*/  S2R R12, SR_CTAID.Y ;  /* 0x00000000000c7919 */ /* 0x000ee20000002600 */
[----:B------:R-:W-:Y:S01]  /*7c50*/  ULDC UR8, c[0x0][0x150] ;  /* 0x0000540000087ab9 */ /* 0x000fe20000000800 */
[----:B------:R-:W-:Y:S01]  /*7c60*/  ULDC UR9, c[0x0][0x8d8] ;  /* 0x0002360000097ab9 */ /* 0x000fe20000000800 */
[----:B------:R-:W-:Y:S02]  /*7c70*/  ISETP.NE.AND.EX P0, PT, RZ, UR7, PT, P0 ;  /* 0x00000007ff007c0c */ /* 0x000fe4000bf05300 */
[----:B------:R-:W-:Y:S02]  /*7c80*/  MOV R4, R16 ;  /* 0x0000001000047202 */ /* 0x000fe40000000f00 */
[----:B-1----:R-:W-:-:S05]  /*7c90*/  I2FP.F32.U32 R5, R14 ;  /* 0x0000000e00057245 */ /* 0x002fca0000201000 */
[----:B------:R-:W-:Y:S01]  /*7ca0*/  FMUL R19, R5, UR8 ;  /* 0x0000000805137c20 */ /* 0x000fe20008400000 */
[----:B------:R-:W-:-:S03]  /*7cb0*/  IMAD.MOV.U32 R5, RZ, RZ, R17 ;  /* 0x000000ffff057224 */ /* 0x000fc600078e0011 */
[----:B---3--:R-:W-:Y:S05]  /*7cc0*/  @!P0 BRA `(.L_x_161) ;  /* 0x0000000000288947 */ /* 0x008fea0003800000 */
[----:B------:R-:W-:Y:S02]  /*7cd0*/  ULDC UR8, c[0x0][0x8dc] ;  /* 0x0002370000087ab9 */ /* 0x000fe40000000800 */
[----:B------:R-:W-:-:S05]  /*7ce0*/  IADD3 R5, P0, R16, UR8, RZ ;  /* 0x0000000810057c10 */ /* 0x000fca000ff1e0ff */
[----:B------:R-:W-:-:S04]  /*7cf0*/  IMAD.X R13, RZ, RZ, R17, P0 ;  /* 0x000000ffff0d7224 */ /* 0x000fc800000e0611 */
[----:B------:R-:W-:-:S04]  /*7d00*/  IMAD.WIDE.U32 R6, R13, UR6, RZ ;  /* 0x000000060d067c25 */ /* 0x000fc8000f8e00ff */
[----:B------:R-:W-:-:S04]  /*7d10*/  IMAD.WIDE.U32 R6, P0, R5, UR7, R6 ;  /* 0x0000000705067c25 */ /* 0x000fc8000f800006 */
[----:B------:R-:W-:-:S04]  /*7d20*/  IMAD.WIDE.U32 R4, R5, UR6, RZ ;  /* 0x0000000605047c25 */ /* 0x000fc8000f8e00ff */
[----:B------:R-:W-:Y:S01]  /*7d30*/  IMAD.MOV.U32 R4, RZ, RZ, R7 ;  /* 0x000000ffff047224 */ /* 0x000fe200078e0007 */
[----:B------:R-:W-:Y:S01]  /*7d40*/  IADD3 RZ, P1, R5, R6, RZ ;  /* 0x0000000605ff7210 */ /* 0x000fe20007f3e0ff */
[----:B------:R-:W-:-:S04]  /*7d50*/  IMAD.X R5, RZ, RZ, RZ, P0 ;  /* 0x000000ffff057224 */ /* 0x000fc800000e06ff */
[----:B------:R-:W-:-:S08]  /*7d60*/  IMAD.WIDE.U32.X R4, R13, UR7, R4, P1 ;  /* 0x000000070d047c25 */ /* 0x000fd000088e0404 */
.L_x_161:
[--C-:B------:R-:W-:Y:S01]  /*7d70*/  SHF.R.U64 R13, R4, UR9, R5.reuse ;  /* 0x00000009040d7c19 */ /* 0x100fe20008001205 */
[----:B------:R-:W1:Y:S01]  /*7d80*/  F2I.U32.TRUNC.NTZ R19, R19 ;  /* 0x0000001300137305 */ /* 0x000e62000020f000 */
[----:B------:R-:W-:Y:S01]  /*7d90*/  SHF.R.U32.HI R4, RZ, UR9, R5 ;  /* 0x00000009ff047c19 */ /* 0x000fe20008011605 */
[----:B------:R-:W-:Y:S01]  /*7da0*/  ULDC.64 UR6, c[0x0][0x8c8] ;  /* 0x0002320000067ab9 */ /* 0x000fe20000000a00 */
[----:B------:R-:W-:Y:S01]  /*7db0*/  IADD3 R7, P0, RZ, -R13, RZ ;  /* 0x8000000dff077210 */ /* 0x000fe20007f1e0ff */
[----:B------:R-:W-:Y:S01]  /*7dc0*/  ULDC.64 UR8, c[0x0][0x8e8] ;  /* 0x00023a0000087ab9 */ /* 0x000fe20000000a00 */
[----:B------:R-:W3:Y:S03]  /*7dd0*/  LDC R21, c[0x0][0x148] ;  /* 0x00005200ff157b82 */ /* 0x000ee60000000800 */
[----:B------:R-:W-:Y:S01]  /*7de0*/  IMAD.X R4, RZ, RZ, ~R4, P0 ;  /* 0x000000ffff047224 */ /* 0x000fe200000e0e04 */
[----:B------:R-:W-:-:S03]  /*7df0*/  ISETP.NE.U32.AND P0, PT, RZ, UR8, PT ;  /* 0x00000008ff007c0c */ /* 0x000fc6000bf05070 */
[----:B------:R-:W-:Y:S01]  /*7e00*/  IMAD R6, R4, UR6, RZ ;  /* 0x0000000604067c24 */ /* 0x000fe2000f8e02ff */
[----:B------:R-:W-:Y:S01]  /*7e10*/  ISETP.NE.AND.EX P0, PT, RZ, UR9, PT, P0 ;  /* 0x00000009ff007c0c */ /* 0x000fe2000bf05300 */
[----:B------:R-:W-:Y:S01]  /*7e20*/  IMAD.WIDE.U32 R4, R7, UR6, R16 ;  /* 0x0000000607047c25 */ /* 0x000fe2000f8e0010 */
[----:B------:R-:W-:-:S03]  /*7e30*/  ULDC UR6, c[0x0][0x8c0] ;  /* 0x0002300000067ab9 */ /* 0x000fc60000000800 */
[----:B------:R-:W-:Y:S01]  /*7e40*/  IMAD R7, R7, UR7, R6 ;  /* 0x0000000707077c24 */ /* 0x000fe2000f8e0206 */
[----:B------:R-:W-:Y:S01]  /*7e50*/  ULDC UR7, c[0x0][0x154] ;  /* 0x0000550000077ab9 */ /* 0x000fe20000000800 */
[----:B-1----:R-:W-:Y:S02]  /*7e60*/  IMAD.MOV R6, RZ, RZ, -R19 ;  /* 0x000000ffff067224 */ /* 0x002fe400078e0a13 */
[----:B------:R-:W-:Y:S02]  /*7e70*/  IMAD.IADD R5, R5, 0x1, R7 ;  /* 0x0000000105057824 */ /* 0x000fe400078e0207 */
[----:B--2---:R-:W-:Y:S01]  /*7e80*/  IMAD R14, R15, R6, R14 ;  /* 0x000000060f0e7224 */ /* 0x004fe200078e020e */
[----:B------:R-:W-:Y:S02]  /*7e90*/  I2FP.F32.U32 R6, R12 ;  /* 0x0000000c00067245 */ /* 0x000fe40000201000 */
[--C-:B------:R-:W-:Y:S02]  /*7ea0*/  SHF.R.U64 R15, R4, UR6, R5.reuse ;  /* 0x00000006040f7c19 */ /* 0x100fe40008001205 */
[----:B------:R-:W-:Y:S01]  /*7eb0*/  SHF.R.U32.HI R4, RZ, UR6, R5 ;  /* 0x00000006ff047c19 */ /* 0x000fe20008011605 */
[----:B------:R-:W-:Y:S01]  /*7ec0*/  FMUL R6, R6, UR7 ;  /* 0x0000000706067c20 */ /* 0x000fe20008400000 */
[----:B------:R-:W-:-:S02]  /*7ed0*/  ULDC UR6, c[0x0][0x8b0] ;  /* 0x00022c0000067ab9 */ /* 0x000fc40000000800 */
[--C-:B------:R-:W-:Y:S01]  /*7ee0*/  SHF.R.U64 R20, R15, UR6, R4.reuse ;  /* 0x000000060f147c19 */ /* 0x100fe20008001204 */
[----:B------:R1:W2:Y:S01]  /*7ef0*/  F2I.U32.TRUNC.NTZ R24, R6 ;  /* 0x0000000600187305 */ /* 0x0002a2000020f000 */
[----:B------:R-:W-:Y:S01]  /*7f00*/  SHF.R.U32.HI R5, RZ, UR6, R4 ;  /* 0x00000006ff057c19 */ /* 0x000fe20008011604 */
[----:B------:R-:W-:-:S03]  /*7f10*/  ULDC UR6, c[0x0][0x900] ;  /* 0x0002400000067ab9 */ /* 0x000fc60000000800 */
[--C-:B------:R-:W-:Y:S02]  /*7f20*/  SHF.R.U64 R19, R20, UR6, R5.reuse ;  /* 0x0000000614137c19 */ /* 0x100fe40008001205 */
[----:B------:R-:W-:-:S03]  /*7f30*/  SHF.R.U32.HI R23, RZ, UR6, R5 ;  /* 0x00000006ff177c19 */ /* 0x000fc60008011605 */
[----:B------:R-:W-:Y:S02]  /*7f40*/  IMAD.MOV.U32 R4, RZ, RZ, R19 ;  /* 0x000000ffff047224 */ /* 0x000fe400078e0013 */
[----:B------:R-:W-:Y:S01]  /*7f50*/  IMAD.MOV.U32 R5, RZ, RZ, R23 ;  /* 0x000000ffff057224 */ /* 0x000fe200078e0017 */
[----:B-1----:R-:W-:Y:S06]  /*7f60*/  @!P0 BRA `(.L_x_162) ;  /* 0x0000000000288947 */ /* 0x002fec0003800000 */
        /* <DEDUP_REMOVED lines=10> */
.L_x_162:
[----:B------:R-:W-:Y:S01]  /*8010*/  ISETP.NE.AND P0, PT, R2, 0x1, PT ;  /* 0x000000010200780c */ /* 0x000fe20003f05270 */
[----:B------:R-:W-:Y:S01]  /*8020*/  ULDC UR6, c[0x0][0x8f0] ;  /* 0x00023c0000067ab9 */ /* 0x000fe20000000800 */
[----:B------:R-:W-:Y:S01]  /*8030*/  LOP3.LUT R20, R20, UR18, RZ, 0xc0, !PT ;  /* 0x0000001214147c12 */ /* 0x000fe2000f8ec0ff */
[----:B--2---:R-:W-:Y:S01]  /*8040*/  IMAD.MOV R24, RZ, RZ, -R24 ;  /* 0x000000ffff187224 */ /* 0x004fe200078e0a18 */
[----:B------:R-:W-:Y:S01]  /*8050*/  SHF.R.U64 R5, R4, UR6, R5 ;  /* 0x0000000604057c19 */ /* 0x000fe20008001205 */
[----:B------:R-:W-:Y:S01]  /*8060*/  ULDC UR6, c[0x0][0x8e0] ;  /* 0x0002380000067ab9 */ /* 0x000fe20000000800 */
[----:B------:R-:W-:Y:S01]  /*8070*/  LOP3.LUT R6, R15, UR17, RZ, 0xc0, !PT ;  /* 0x000000110f067c12 */ /* 0x000fe2000f8ec0ff */
[----:B------:R-:W-:Y:S02]  /*8080*/  ULDC UR7, c[0x0][0x8b8] ;  /* 0x00022e0000077ab9 */ /* 0x000fe40000000800 */
[----:B------:R-:W-:Y:S02]  /*8090*/  IMAD.MOV R4, RZ, RZ, -R5 ;  /* 0x000000ffff047224 */ /* 0x000fe400078e0a05 */
[----:B------:R-:W-:-:S02]  /*80a0*/  IMAD R5, R5, UR19, R20 ;  /* 0x0000001305057c24 */ /* 0x000fc4000f8e0214 */
[----:B---3--:R-:W-:Y:S02]  /*80b0*/  @P0 IMAD R14, R21, R24, R12 ;  /* 0x00000018150e0224 */ /* 0x008fe400078e020c */
[----:B------:R-:W-:Y:S01]  /*80c0*/  IMAD R19, R4, UR6, R19 ;  /* 0x0000000604137c24 */ /* 0x000fe2000f8e0213 */
[----:B------:R-:W-:Y:S01]  /*80d0*/  ULDC UR6, c[0x0][0x8a8] ;  /* 0x00022a0000067ab9 */ /* 0x000fe20000000800 */
[----:B------:R-:W-:Y:S02]  /*80e0*/  IMAD R14, R5, UR7, R14 ;  /* 0x00000007050e7c24 */ /* 0x000fe4000f8e020e */
[----:B------:R-:W-:Y:S02]  /*80f0*/  IMAD R19, R19, UR6, R6 ;  /* 0x0000000613137c24 */ /* 0x000fe4000f8e0206 */
[----:B------:R-:W-:-:S03]  /*8100*/  IMAD.MOV.U32 R4, RZ, RZ, 0x1 ;  /* 0x00000001ff047424 */ /* 0x000fc600078e00ff */
[----:B------:R-:W-:Y:S02]  /*8110*/  SEL R20, R19, R14, !P0 ;  /* 0x0000000e13147207 */ /* 0x000fe40004000000 */
[----:B------:R-:W-:-:S07]  /*8120*/  SEL R21, R14, R19, !P0 ;  /* 0x000000130e157207 */ /* 0x000fce0004000000 */
.L_x_160:
[----:B------:R-:W-:Y:S05]  /*8130*/  BSYNC B1 ;  /* 0x0000000000017941 */ /* 0x000fea0003800000 */
.L_x_159:
[----:B------:R-:W-:-:S13]  /*8140*/  LOP3.LUT P0, RZ, R4, 0xff, RZ, 0xc0, !PT ;  /* 0x000000ff04ff7812 */ /* 0x000fda000780c0ff */
[----:B------:R-:W-:Y:S05]  /*8150*/  @P0 BRA `(.L_x_163) ;  /* 0xfffffff400440947 */ /* 0x000fea000383ffff */
[----:B------:R-:W-:Y:S05]  /*8160*/  BSYNC B0 ;  /* 0x0000000000007941 */ /* 0x000fea0003800000 */
.L_x_152:
[----:B------:R-:W-:-:S03]  /*8170*/  UMOV UR6, 0xffffffff ;  /* 0xffffffff00067882 */ /* 0x000fc60000000000 */
[----:B------:R-:W-:Y:S05]  /*8180*/  BRA.DIV UR6, `(.L_x_164) ;  /* 0x0000000a061c7947 */ /* 0x000fea000b800000 */
[----:B------:R-:W-:-:S13]  /*8190*/  ELECT P6, URZ, PT ;  /* 0x00000000003f782f */ /* 0x000fda00038c0000 */
.L_x_187:
[----:B------:R-:W-:Y:S05]  /*81a0*/  @!P6 BRA `(.L_x_14) ;  /* 0x0000000000a4e947 */ /* 0x000fea0003800000 */
[----:B------:R-:W-:-:S04]  /*81b0*/  LOP3.LUT R22, R22, 0x2, RZ, 0xfc, !PT ;  /* 0x0000000216167812 */ /* 0x000fc800078efcff */
[----:B------:R-:W-:-:S13]  /*81c0*/  ISETP.NE.AND P0, PT, R22, 0x3, PT ;  /* 0x000000031600780c */ /* 0x000fda0003f05270 */
[----:B------:R-:W-:Y:S05]  /*81d0*/  @!P0 BRA `(.L_x_165) ;  /* 0x0000000000048947 */ /* 0x000fea0003800000 */
[----:B-1----:R-:W-:Y:S01]  /*81e0*/  BPT.TRAP 0x1 ;  /* 0x000000040000795c */ /* 0x002fe20000300000 */
.L_x_165:
[----:B------:R-:W2:Y:S01]  /*81f0*/  S2R R3, SR_CgaCtaId ;  /* 0x0000000000037919 */ /* 0x000ea20000008800 */
[----:B------:R-:W-:Y:S02]  /*8200*/  MOV R0, 0x400 ;  /* 0x0000040000007802 */ /* 0x000fe40000000f00 */
[----:B------:R-:W-:Y:S02]  /*8210*/  SHF.L.U32 R2, R10, 0x1f, RZ ;  /* 0x0000001f0a027819 */ /* 0x000fe400000006ff */
[----:B--2---:R-:W-:-:S05]  /*8220*/  LEA R0, R3, R0, 0x18 ;  /* 0x0000000003007211 */ /* 0x004fca00078ec0ff */
[----:B------:R-:W-:-:S05]  /*8230*/  VIADD R0, R0, 0x20 ;  /* 0x0000002000007836 */ /* 0x000fca0000000000 */
[C---:B------:R-:W-:Y:S01]  /*8240*/  LEA R5, R9.reuse, R0, 0x3 ;  /* 0x0000000009057211 */ /* 0x040fe200078e18ff */
[----:B------:R-:W-:-:S03]  /*8250*/  VIADD R9, R9, 0x1 ;  /* 0x0000000109097836 */ /* 0x000fc60000000000 */
[----:B------:R-:W2:Y:S02]  /*8260*/  SYNCS.PHASECHK.TRANS64.TRYWAIT P0, [R5+URZ], R2 ;  /* 0x00000002050075a7 */ /* 0x000ea4000800017f */
[----:B------:R-:W-:-:S04]  /*8270*/  ISETP.NE.AND P1, PT, R9, 0x4, PT ;  /* 0x000000040900780c */ /* 0x000fc80003f25270 */
[----:B------:R-:W-:Y:S02]  /*8280*/  SEL R3, RZ, 0x1, P1 ;  /* 0x00000001ff037807 */ /* 0x000fe40000800000 */
[----:B------:R-:W-:Y:S02]  /*8290*/  SEL R9, R9, RZ, P1 ;  /* 0x000000ff09097207 */ /* 0x000fe40000800000 */
[----:B------:R-:W-:-:S03]  /*82a0*/  LOP3.LUT R10, R10, R3, RZ, 0x3c, !PT ;  /* 0x000000030a0a7212 */ /* 0x000fc600078e3cff */
[----:B------:R-:W-:Y:S01]  /*82b0*/  IMAD R7, R9, 0x8, R0 ;  /* 0x0000000809077824 */ /* 0x000fe200078e0200 */
[----:B------:R-:W-:Y:S01]  /*82c0*/  SHF.L.U32 R4, R10, 0x1f, RZ ;  /* 0x0000001f0a047819 */ /* 0x000fe200000006ff */
[----:B--2---:R-:W-:Y:S06]  /*82d0*/  @!P0 BRA `(.L_x_166) ;  /* 0x0000000400e88947 */ /* 0x004fec0003800000 */
.L_x_188:
[----:B------:R-:W3:Y:S01]  /*82e0*/  SYNCS.PHASECHK.TRANS64.TRYWAIT P0, [R7+URZ], R4 ;  /* 0x00000004070075a7 */ /* 0x000ee2000800017f */
[----:B--2---:R-:W-:-:S05]  /*82f0*/  VIADD R2, R9, 0x1 ;  /* 0x0000000109027836 */ /* 0x004fca0000000000 */
[----:B------:R-:W-:-:S04]  /*8300*/  ISETP.NE.AND P1, PT, R2, 0x4, PT ;  /* 0x000000040200780c */ /* 0x000fc80003f25270 */
[----:B------:R-:W-:Y:S02]  /*8310*/  SEL R3, RZ, 0x1, P1 ;  /* 0x00000001ff037807 */ /* 0x000fe40000800000 */
[----:B------:R-:W-:Y:S02]  /*8320*/  SEL R9, R2, RZ, P1 ;  /* 0x000000ff02097207 */ /* 0x000fe40000800000 */
[----:B------:R-:W-:-:S03]  /*8330*/  LOP3.LUT R11, R10, R3, RZ, 0x3c, !PT ;  /* 0x000000030a0b7212 */ /* 0x000fc600078e3cff */
[----:B------:R-:W-:Y:S01]  /*8340*/  IMAD R6, R9, 0x8, R0 ;  /* 0x0000000809067824 */ /* 0x000fe200078e0200 */
[----:B------:R-:W-:Y:S01]  /*8350*/  SHF.L.U32 R5, R11, 0x1f, RZ ;  /* 0x0000001f0b057819 */ /* 0x000fe200000006ff */
[----:B---3--:R-:W-:Y:S06]  /*8360*/  @!P0 BRA `(.L_x_167) ;  /* 0x0000000400d88947 */ /* 0x008fec0003800000 */
.L_x_189:
[----:B------:R-:W3:Y:S01]  /*8370*/  SYNCS.PHASECHK.TRANS64.TRYWAIT P0, [R6+URZ], R5 ;  /* 0x00000005060075a7 */ /* 0x000ee2000800017f */
[----:B------:R-:W-:-:S05]  /*8380*/  VIADD R2, R9, 0x1 ;  /* 0x0000000109027836 */ /* 0x000fca0000000000 */
[----:B------:R-:W-:-:S04]  /*8390*/  ISETP.NE.AND P1, PT, R2, 0x4, PT ;  /* 0x000000040200780c */ /* 0x000fc80003f25270 */
[----:B--2---:R-:W-:Y:S02]  /*83a0*/  SEL R4, RZ, 0x1, P1 ;  /* 0x00000001ff047807 */ /* 0x004fe40000800000 */
[----:B------:R-:W-:Y:S02]  /*83b0*/  SEL R3, R2, RZ, P1 ;  /* 0x000000ff02037207 */ /* 0x000fe40000800000 */
[----:B------:R-:W-:Y:S01]  /*83c0*/  LOP3.LUT R4, R11, R4, RZ, 0x3c, !PT ;  /* 0x000000040b047212 */ /* 0x000fe200078e3cff */
[----:B---3--:R-:W-:Y:S06]  /*83d0*/  @!P0 BRA `(.L_x_168) ;  /* 0x0000000400d08947 */ /* 0x008fec0003800000 */
.L_x_190:
[----:B------:R-:W-:Y:S01]  /*83e0*/  IMAD R3, R3, 0x8, R0 ;  /* 0x0000000803037824 */ /* 0x000fe200078e0200 */
[----:B------:R-:W-:-:S07]  /*83f0*/  SHF.L.U32 R0, R4, 0x1f, RZ ;  /* 0x0000001f04007819 */ /* 0x000fce00000006ff */
.L_x_169:
[----:B---3--:R3:W4:Y:S02]  /*8400*/  SYNCS.PHASECHK.TRANS64.TRYWAIT P0, [R3+URZ], R0 ;  /* 0x00000000030075a7 */ /* 0x008724000800017f */
[----:B----4-:R-:W-:Y:S05]  /*8410*/  @!P0 NANOSLEEP.SYNCS 0x989680 ;  /* 0x009896800000895d */ /* 0x010fea0003900000 */
[----:B------:R-:W4:Y:S02]  /*8420*/  @!P0 SYNCS.PHASECHK.TRANS64 P0, [R3+URZ], R0 ;  /* 0x00000000030085a7 */ /* 0x000f24000800007f */
[----:B----4-:R-:W-:Y:S05]  /*8430*/  @!P0 BRA `(.L_x_169) ;  /* 0xfffffffc00f08947 */ /* 0x010fea000383ffff */
.L_x_14:
[----:B-1----:R-:W-:Y:S05]  /*8440*/  BSYNC B6 ;  /* 0x0000000000067941 */ /* 0x002fea0003800000 */
.L_x_12:
[----:B------:R-:W-:Y:S05]  /*8450*/  EXIT ;  /* 0x000000000000794d */ /* 0x000fea0003800000 */
.L_x_27:
[----:B------:R1:W1:Y:S02]  /*8460*/  SYNCS.PHASECHK.TRANS64.TRYWAIT P1, [R3+URZ], R0 ;  /* 0x00000000030075a7 */ /* 0x000264000802017f */
[----:B-1----:R-:W-:Y:S05]  /*8470*/  @!P1 NANOSLEEP.SYNCS 0x989680 ;  /* 0x009896800000995d */ /* 0x002fea0003900000 */
[----:B------:R-:W1:Y:S02]  /*8480*/  @!P1 SYNCS.PHASECHK.TRANS64 P1, [R3+URZ], R0 ;  /* 0x00000000030095a7 */ /* 0x000e64000802007f */
[----:B-1----:R-:W-:Y:S05]  /*8490*/  @!P1 BRA `(.L_x_27) ;  /* 0xfffffffc00f09947 */ /* 0x002fea000383ffff */
[----:B------:R-:W-:Y:S05]  /*84a0*/  BRA `(.L_x_26) ;  /* 0xffffff94005c7947 */ /* 0x000fea000383ffff */
.L_x_32:
[----:B---3--:R-:W-:-:S04]  /*84b0*/  IMAD.U32 R5, RZ, RZ, UR4 ;  /* 0x00000004ff057e24 */ /* 0x008fc8000f8e00ff */
[----:B------:R3:W4:Y:S03]  /*84c0*/  SYNCS.PHASECHK.TRANS64.TRYWAIT P1, [R5+URZ], R4 ;  /* 0x00000004050075a7 */ /* 0x000726000802017f */
[----:B----4-:R-:W-:Y:S05]  /*84d0*/  @!P1 NANOSLEEP.SYNCS 0x989680 ;  /* 0x009896800000995d */ /* 0x010fea0003900000 */
[----:B------:R-:W4:Y:S02]  /*84e0*/  @!P1 SYNCS.PHASECHK.TRANS64 P1, [R5+URZ], R4 ;  /* 0x00000004050095a7 */ /* 0x000f24000802007f */
[----:B----4-:R-:W-:Y:S05]  /*84f0*/  @!P1 BRA `(.L_x_32) ;  /* 0xfffffffc00ec9947 */ /* 0x010fea000383ffff */
[----:B------:R-:W-:Y:S05]  /*8500*/  BRA `(.L_x_31) ;  /* 0xffffff98008c7947 */ /* 0x000fea000383ffff */
.L_x_55:
[----:B-1----:R-:W-:-:S04]  /*8510*/  IMAD.U32 R5, RZ, RZ, UR52 ;  /* 0x00000034ff057e24 */ /* 0x002fc8000f8e00ff */
[----:B------:R1:W3:Y:S03]  /*8520*/  SYNCS.PHASECHK.TRANS64.TRYWAIT P1, [R5+URZ+0x40], R4 ;  /* 0x00004004050075a7 */ /* 0x0002e6000802017f */
[----:B---3--:R-:W-:Y:S05]  /*8530*/  @!P1 NANOSLEEP.SYNCS 0x989680 ;  /* 0x009896800000995d */ /* 0x008fea0003900000 */
[----:B------:R-:W3:Y:S02]  /*8540*/  @!P1 SYNCS.PHASECHK.TRANS64 P1, [R5+URZ+0x40], R4 ;  /* 0x00004004050095a7 */ /* 0x000ee4000802007f */
[----:B---3--:R-:W-:Y:S05]  /*8550*/  @!P1 BRA `(.L_x_55) ;  /* 0xfffffffc00ec9947 */ /* 0x008fea000383ffff */
[----:B------:R-:W-:Y:S05]  /*8560*/  BRA `(.L_x_170) ;  /* 0xffffffa800f47947 */ /* 0x000fea000383ffff */
.L_x_66:
[----:B-1----:R1:W3:Y:S02]  /*8570*/  SYNCS.PHASECHK.TRANS64.TRYWAIT P2, [R4+URZ+0x40], R5 ;  /* 0x00004005040075a7 */ /* 0x0022e4000804017f */
[----:B---3--:R-:W-:Y:S05]  /*8580*/  @!P2 NANOSLEEP.SYNCS 0x989680 ;  /* 0x009896800000a95d */ /* 0x008fea0003900000 */
[----:B------:R-:W3:Y:S02]  /*8590*/  @!P2 SYNCS.PHASECHK.TRANS64 P2, [R4+URZ+0x40], R5 ;  /* 0x000040050400a5a7 */ /* 0x000ee4000804007f */
[----:B---3--:R-:W-:Y:S05]  /*85a0*/  @!P2 BRA `(.L_x_66) ;  /* 0xfffffffc00f0a947 */ /* 0x008fea000383ffff */
[----:B------:R-:W-:Y:S05]  /*85b0*/  BRA `(.L_x_171) ;  /* 0xffffffb400647947 */ /* 0x000fea000383ffff */
.L_x_77:
[----:B-1----:R1:W3:Y:S02]  /*85c0*/  SYNCS.PHASECHK.TRANS64.TRYWAIT P2, [R4+URZ+0x40], R5 ;  /* 0x00004005040075a7 */ /* 0x0022e4000804017f */
[----:B---3--:R-:W-:Y:S05]  /*85d0*/  @!P2 NANOSLEEP.SYNCS 0x989680 ;  /* 0x009896800000a95d */ /* 0x008fea0003900000 */
[----:B------:R-:W3:Y:S02]  /*85e0*/  @!P2 SYNCS.PHASECHK.TRANS64 P2, [R4+URZ+0x40], R5 ;  /* 0x000040050400a5a7 */ /* 0x000ee4000804007f */
[----:B---3--:R-:W-:Y:S05]  /*85f0*/  @!P2 BRA `(.L_x_77) ;  /* 0xfffffffc00f0a947 */ /* 0x008fea000383ffff */
[----:B------:R-:W-:Y:S05]  /*8600*/  BRA `(.L_x_172) ;  /* 0xffffffbc00607947 */ /* 0x000fea000383ffff */
.L_x_88:
[----:B-1----:R1:W3:Y:S02]  /*8610*/  SYNCS.PHASECHK.TRANS64.TRYWAIT P2, [R5+URZ+0x40], R4 ;  /* 0x00004004050075a7 */ /* 0x0022e4000804017f */
[----:B---3--:R-:W-:Y:S05]  /*8620*/  @!P2 NANOSLEEP.SYNCS 0x989680 ;  /* 0x009896800000a95d */ /* 0x008fea0003900000 */
[----:B------:R-:W3:Y:S02]  /*8630*/  @!P2 SYNCS.PHASECHK.TRANS64 P2, [R5+URZ+0x40], R4 ;  /* 0x000040040500a5a7 */ /* 0x000ee4000804007f */
[----:B---3--:R-:W-:Y:S05]  /*8640*/  @!P2 BRA `(.L_x_88) ;  /* 0xfffffffc00f0a947 */ /* 0x008fea000383ffff */
[----:B------:R-:W-:Y:S05]  /*8650*/  BRA `(.L_x_173) ;  /* 0xffffffc400507947 */ /* 0x000fea000383ffff */
.L_x_108:
[----:B-1----:R-:W-:-:S04]  /*8660*/  IMAD.U32 R3, RZ, RZ, UR4 ;  /* 0x00000004ff037e24 */ /* 0x002fc8000f8e00ff */
[----:B------:R1:W2:Y:S03]  /*8670*/  SYNCS.PHASECHK.TRANS64.TRYWAIT P0, [R3+URZ+0x88], R0 ;  /* 0x00008800030075a7 */ /* 0x0002a6000800017f */
[----:B--2---:R-:W-:Y:S05]  /*8680*/  @!P0 NANOSLEEP.SYNCS 0x989680 ;  /* 0x009896800000895d */ /* 0x004fea0003900000 */
[----:B------:R-:W2:Y:S02]  /*8690*/  @!P0 SYNCS.PHASECHK.TRANS64 P0, [R3+URZ+0x88], R0 ;  /* 0x00008800030085a7 */ /* 0x000ea4000800007f */
[----:B--2---:R-:W-:Y:S05]  /*86a0*/  @!P0 BRA `(.L_x_108) ;  /* 0xfffffffc00ec8947 */ /* 0x004fea000383ffff */
[----:B------:R-:W-:Y:S05]  /*86b0*/  BRA `(.L_x_107) ;  /* 0xffffffd800f87947 */ /* 0x000fea000383ffff */
.L_x_117:
[----:B-1----:R-:W-:-:S04]  /*86c0*/  IMAD.U32 R5, RZ, RZ, UR5 ;  /* 0x00000005ff057e24 */ /* 0x002fc8000f8e00ff */
[----:B------:R1:W2:Y:S03]  /*86d0*/  SYNCS.PHASECHK.TRANS64.TRYWAIT P1, [R5+URZ+0x60], R4 ;  /* 0x00006004050075a7 */ /* 0x0002a6000802017f */
[----:B--2---:R-:W-:Y:S05]  /*86e0*/  @!P1 NANOSLEEP.SYNCS 0x989680 ;  /* 0x009896800000995d */ /* 0x004fea0003900000 */
[----:B------:R-:W2:Y:S02]  /*86f0*/  @!P1 SYNCS.PHASECHK.TRANS64 P1, [R5+URZ+0x60], R4 ;  /* 0x00006004050095a7 */ /* 0x000ea4000802007f */
[----:B--2---:R-:W-:Y:S05]  /*8700*/  @!P1 BRA `(.L_x_117) ;  /* 0xfffffffc00ec9947 */ /* 0x004fea000383ffff */
[----:B------:R-:W-:Y:S05]  /*8710*/  BRA `(.L_x_174) ;  /* 0xffffffdc00e47947 */ /* 0x000fea000383ffff */
.L_x_123:
[----:B-12---:R-:W-:-:S04]  /*8720*/  IMAD.U32 R5, RZ, RZ, UR5 ;  /* 0x00000005ff057e24 */ /* 0x006fc8000f8e00ff */
[----:B------:R1:W2:Y:S03]  /*8730*/  SYNCS.PHASECHK.TRANS64.TRYWAIT P1, [R5+URZ+0x68], R4 ;  /* 0x00006804050075a7 */ /* 0x0002a6000802017f */
[----:B--2---:R-:W-:Y:S05]  /*8740*/  @!P1 NANOSLEEP.SYNCS 0x989680 ;  /* 0x009896800000995d */ /* 0x004fea0003900000 */
[----:B------:R-:W2:Y:S02]  /*8750*/  @!P1 SYNCS.PHASECHK.TRANS64 P1, [R5+URZ+0x68], R4 ;  /* 0x00006804050095a7 */ /* 0x000ea4000802007f */
[----:B--2---:R-:W-:Y:S05]  /*8760*/  @!P1 BRA `(.L_x_123) ;  /* 0xfffffffc00ec9947 */ /* 0x004fea000383ffff */
[----:B------:R-:W-:Y:S05]  /*8770*/  BRA `(.L_x_175) ;  /* 0xffffffe0002c7947 */ /* 0x000fea000383ffff */
.L_x_129:
[----:B-123--:R-:W-:-:S04]  /*8780*/  IMAD.U32 R5, RZ, RZ, UR5 ;  /* 0x00000005ff057e24 */ /* 0x00efc8000f8e00ff */
[----:B------:R1:W2:Y:S03]  /*8790*/  SYNCS.PHASECHK.TRANS64.TRYWAIT P1, [R5+URZ+0x70], R4 ;  /* 0x00007004050075a7 */ /* 0x0002a6000802017f */
[----:B--2---:R-:W-:Y:S05]  /*87a0*/  @!P1 NANOSLEEP.SYNCS 0x989680 ;  /* 0x009896800000995d */ /* 0x004fea0003900000 */
[----:B------:R-:W2:Y:S02]  /*87b0*/  @!P1 SYNCS.PHASECHK.TRANS64 P1, [R5+URZ+0x70], R4 ;  /* 0x00007004050095a7 */ /* 0x000ea4000802007f */
[----:B--2---:R-:W-:Y:S05]  /*87c0*/  @!P1 BRA `(.L_x_129) ;  /* 0xfffffffc00ec9947 */ /* 0x004fea000383ffff */
[----:B------:R-:W-:Y:S05]  /*87d0*/  BRA `(.L_x_176) ;  /* 0xffffffe000807947 */ /* 0x000fea000383ffff */
.L_x_135:
[----:B-1234-:R-:W-:-:S04]  /*87e0*/  IMAD.U32 R5, RZ, RZ, UR5 ;  /* 0x00000005ff057e24 */ /* 0x01efc8000f8e00ff */
[----:B------:R1:W2:Y:S03]  /*87f0*/  SYNCS.PHASECHK.TRANS64.TRYWAIT P1, [R5+URZ+0x78], R4 ;  /* 0x00007804050075a7 */ /* 0x0002a6000802017f */
[----:B--2---:R-:W-:Y:S05]  /*8800*/  @!P1 NANOSLEEP.SYNCS 0x989680 ;  /* 0x009896800000995d */ /* 0x004fea0003900000 */
[----:B------:R-:W2:Y:S02]  /*8810*/  @!P1 SYNCS.PHASECHK.TRANS64 P1, [R5+URZ+0x78], R4 ;  /* 0x00007804050095a7 */ /* 0x000ea4000802007f */
[----:B--2---:R-:W-:Y:S05]  /*8820*/  @!P1 BRA `(.L_x_135) ;  /* 0xfffffffc00ec9947 */ /* 0x004fea000383ffff */
[----:B------:R-:W-:Y:S05]  /*8830*/  BRA `(.L_x_177) ;  /* 0xffffffe000cc7947 */ /* 0x000fea000383ffff */
.L_x_145:
[----:B--2---:R2:W1:Y:S02]  /*8840*/  SYNCS.PHASECHK.TRANS64.TRYWAIT P0, [R3+URZ+0x60], R0 ;  /* 0x00006000030075a7 */ /* 0x004464000800017f */
[----:B-1----:R-:W-:Y:S05]  /*8850*/  @!P0 NANOSLEEP.SYNCS 0x989680 ;  /* 0x009896800000895d */ /* 0x002fea0003900000 */
[----:B------:R-:W1:Y:S02]  /*8860*/  @!P0 SYNCS.PHASECHK.TRANS64 P0, [R3+URZ+0x60], R0 ;  /* 0x00006000030085a7 */ /* 0x000e64000800007f */
[----:B-1----:R-:W-:Y:S05]  /*8870*/  @!P0 BRA `(.L_x_145) ;  /* 0xfffffffc00f08947 */ /* 0x002fea000383ffff */
[----:B------:R-:W-:Y:S05]  /*8880*/  BRA `(.L_x_178) ;  /* 0xffffffe800c47947 */ /* 0x000fea000383ffff */
.L_x_147:
[----:B------:R1:W1:Y:S02]  /*8890*/  SYNCS.PHASECHK.TRANS64.TRYWAIT P0, [R3+URZ+0x68], R0 ;  /* 0x00006800030075a7 */ /* 0x000264000800017f */
[----:B-1----:R-:W-:Y:S05]  /*88a0*/  @!P0 NANOSLEEP.SYNCS 0x989680 ;  /* 0x009896800000895d */ /* 0x002fea0003900000 */
[----:B------:R-:W1:Y:S02]  /*88b0*/  @!P0 SYNCS.PHASECHK.TRANS64 P0, [R3+URZ+0x68], R0 ;  /* 0x00006800030085a7 */ /* 0x000e64000800007f */
[----:B-1----:R-:W-:Y:S05]  /*88c0*/  @!P0 BRA `(.L_x_147) ;  /* 0xfffffffc00f08947 */ /* 0x002fea000383ffff */
[----:B------:R-:W-:Y:S05]  /*88d0*/  BRA `(.L_x_179) ;  /* 0xffffffe800c07947 */ /* 0x000fea000383ffff */
.L_x_149:
[----:B------:R1:W1:Y:S02]  /*88e0*/  SYNCS.PHASECHK.TRANS64.TRYWAIT P0, [R3+URZ+0x70], R0 ;  /* 0x00007000030075a7 */ /* 0x000264000800017f */
[----:B-1----:R-:W-:Y:S05]  /*88f0*/  @!P0 NANOSLEEP.SYNCS 0x989680 ;  /* 0x009896800000895d */ /* 0x002fea0003900000 */
[----:B------:R-:W1:Y:S02]  /*8900*/  @!P0 SYNCS.PHASECHK.TRANS64 P0, [R3+URZ+0x70], R0 ;  /* 0x00007000030085a7 */ /* 0x000e64000800007f */
[----:B-1----:R-:W-:Y:S05]  /*8910*/  @!P0 BRA `(.L_x_149) ;  /* 0xfffffffc00f08947 */ /* 0x002fea000383ffff */
[----:B------:R-:W-:Y:S05]  /*8920*/  BRA `(.L_x_180) ;  /* 0xffffffe800bc7947 */ /* 0x000fea000383ffff */
.L_x_153:
[----:B------:R-:W-:Y:S01]  /*8930*/  BSSY B1, `(.L_x_181) ;  /* 0x0000006000017945 */ /* 0x000fe20003800000 */
[----:B------:R-:W-:-:S07]  /*8940*/  IMAD.MOV.U32 R15, RZ, RZ, -0x1 ;  /* 0xffffffffff0f7424 */ /* 0x000fce00078e00ff */
[----:B------:R-:W-:Y:S05]  /*8950*/  WARPSYNC.COLLECTIVE R15, `(.L_x_182) ;  /* 0x000000000f0c7348 */ /* 0x000fea0003c00000 */
[----:B------:R-:W-:Y:S02]  /*8960*/  ELECT P6, UR62, PT ;  /* 0x00000000003e782f */ /* 0x000fe400038c0000 */
[----:B------:R-:W-:Y:S01]  /*8970*/  MOV R14, UR62 ;  /* 0x0000003e000e7c02 */ /* 0x000fe20008000f00 */
[----:B------:R-:W-:Y:S10]  /*8980*/  ENDCOLLECTIVE ;  /* 0x000000000000791b */ /* 0x000ff40003800000 */
.L_x_182:
[----:B------:R-:W-:Y:S05]  /*8990*/  BSYNC B1 ;  /* 0x0000000000017941 */ /* 0x000fea0003800000 */
.L_x_181:
[----:B------:R-:W-:Y:S05]  /*89a0*/  BRA `(.L_x_183) ;  /* 0xffffffec003c7947 */ /* 0x000fea000383ffff */
.L_x_156:
[----:B--2---:R2:W3:Y:S02]  /*89b0*/  SYNCS.PHASECHK.TRANS64.TRYWAIT P0, [R14+URZ+0x20], R7 ;  /* 0x000020070e0075a7 */ /* 0x0044e4000800017f */
[----:B---3--:R-:W-:Y:S05]  /*89c0*/  @!P0 NANOSLEEP.SYNCS 0x989680 ;  /* 0x009896800000895d */ /* 0x008fea0003900000 */
[----:B------:R-:W3:Y:S02]  /*89d0*/  @!P0 SYNCS.PHASECHK.TRANS64 P0, [R14+URZ+0x20], R7 ;  /* 0x000020070e0085a7 */ /* 0x000ee4000800007f */
[----:B---3--:R-:W-:Y:S05]  /*89e0*/  @!P0 BRA `(.L_x_156) ;  /* 0xfffffffc00f08947 */ /* 0x008fea000383ffff */
[----:B------:R-:W-:Y:S05]  /*89f0*/  BRA `(.L_x_184) ;  /* 0xffffffec00747947 */ /* 0x000fea000383ffff */
.L_x_164:
[----:B------:R-:W-:Y:S01]  /*8a00*/  BSSY B0, `(.L_x_185) ;  /* 0x0000006000007945 */ /* 0x000fe20003800000 */
[----:B------:R-:W-:-:S07]  /*8a10*/  IMAD.MOV.U32 R15, RZ, RZ, -0x1 ;  /* 0xffffffffff0f7424 */ /* 0x000fce00078e00ff */
[----:B-1----:R-:W-:Y:S05]  /*8a20*/  WARPSYNC.COLLECTIVE R15, `(.L_x_186) ;  /* 0x000000000f0c7348 */ /* 0x002fea0003c00000 */
[----:B------:R-:W-:Y:S02]  /*8a30*/  ELECT P6, UR62, PT ;  /* 0x00000000003e782f */ /* 0x000fe400038c0000 */
[----:B------:R-:W-:Y:S01]  /*8a40*/  MOV R14, UR62 ;  /* 0x0000003e000e7c02 */ /* 0x000fe20008000f00 */
[----:B-1----:R-:W-:Y:S10]  /*8a50*/  ENDCOLLECTIVE ;  /* 0x000000000000791b */ /* 0x002ff40003800000 */
.L_x_186:
[----:B------:R-:W-:Y:S05]  /*8a60*/  BSYNC B0 ;  /* 0x0000000000007941 */ /* 0x000fea0003800000 */
.L_x_185:
[----:B------:R-:W-:Y:S05]  /*8a70*/  BRA `(.L_x_187) ;  /* 0xfffffff400c87947 */ /* 0x000fea000383ffff */
.L_x_166:
[----:B--2---:R2:W3:Y:S02]  /*8a80*/  SYNCS.PHASECHK.TRANS64.TRYWAIT P0, [R5+URZ], R2 ;  /* 0x00000002050075a7 */ /* 0x0044e4000800017f */
[----:B---3--:R-:W-:Y:S05]  /*8a90*/  @!P0 NANOSLEEP.SYNCS 0x989680 ;  /* 0x009896800000895d */ /* 0x008fea0003900000 */
[----:B------:R-:W3:Y:S02]  /*8aa0*/  @!P0 SYNCS.PHASECHK.TRANS64 P0, [R5+URZ], R2 ;  /* 0x00000002050085a7 */ /* 0x000ee4000800007f */
[----:B---3--:R-:W-:Y:S05]  /*8ab0*/  @!P0 BRA `(.L_x_166) ;  /* 0xfffffffc00f08947 */ /* 0x008fea000383ffff */
[----:B------:R-:W-:Y:S05]  /*8ac0*/  BRA `(.L_x_188) ;  /* 0xfffffff800047947 */ /* 0x000fea000383ffff */
.L_x_167:
[----:B--2---:R2:W3:Y:S02]  /*8ad0*/  SYNCS.PHASECHK.TRANS64.TRYWAIT P0, [R7+URZ], R4 ;  /* 0x00000004070075a7 */ /* 0x0044e4000800017f */
[----:B---3--:R-:W-:Y:S05]  /*8ae0*/  @!P0 NANOSLEEP.SYNCS 0x989680 ;  /* 0x009896800000895d */ /* 0x008fea0003900000 */
[----:B------:R-:W3:Y:S02]  /*8af0*/  @!P0 SYNCS.PHASECHK.TRANS64 P0, [R7+URZ], R4 ;  /* 0x00000004070085a7 */ /* 0x000ee4000800007f */
[----:B---3--:R-:W-:Y:S05]  /*8b00*/  @!P0 BRA `(.L_x_167) ;  /* 0xfffffffc00f08947 */ /* 0x008fea000383ffff */
[----:B------:R-:W-:Y:S05]  /*8b10*/  BRA `(.L_x_189) ;  /* 0xfffffff800147947 */ /* 0x000fea000383ffff */
.L_x_168:
[----:B--2---:R2:W3:Y:S02]  /*8b20*/  SYNCS.PHASECHK.TRANS64.TRYWAIT P0, [R6+URZ], R5 ;  /* 0x00000005060075a7 */ /* 0x0044e4000800017f */
[----:B---3--:R-:W-:Y:S05]  /*8b30*/  @!P0 NANOSLEEP.SYNCS 0x989680 ;  /* 0x009896800000895d */ /* 0x008fea0003900000 */
[----:B------:R-:W3:Y:S02]  /*8b40*/  @!P0 SYNCS.PHASECHK.TRANS64 P0, [R6+URZ], R5 ;  /* 0x00000005060085a7 */ /* 0x000ee4000800007f */
[----:B---3--:R-:W-:Y:S05]  /*8b50*/  @!P0 BRA `(.L_x_168) ;  /* 0xfffffffc00f08947 */ /* 0x008fea000383ffff */
[----:B------:R-:W-:Y:S05]  /*8b60*/  BRA `(.L_x_190) ;  /* 0xfffffff8001c7947 */ /* 0x000fea000383ffff */
.L_x_191:
[----:B------:R-:W-:-:S00]  /*8b70*/  BRA `(.L_x_191) ;  /* 0xfffffffc00fc7947 */ /* 0x000fc0000383ffff */
[----:B------:R-:W-:-:S00]  /*8b80*/  NOP ;  /* 0x0000000000007918 */ /* 0x000fc00000000000 */
[----:B------:R-:W-:-:S00]  /*8b90*/  NOP ;  /* 0x0000000000007918 */ /* 0x000fc00000000000 */
[----:B------:R-:W-:-:S00]  /*8ba0*/  NOP ;  /* 0x0000000000007918 */ /* 0x000fc00000000000 */
[----:B------:R-:W-:-:S00]  /*8bb0*/  NOP ;  /* 0x0000000000007918 */ /* 0x000fc00000000000 */
[----:B------:R-:W-:-:S00]  /*8bc0*/  NOP ;  /* 0x0000000000007918 */ /* 0x000fc00000000000 */
[----:B------:R-:W-:-:S00]  /*8bd0*/  NOP ;  /* 0x0000000000007918 */ /* 0x000fc00000000000 */
[----:B------:R-:W-:-:S00]  /*8be0*/  NOP ;  /* 0x0000000000007918 */ /* 0x000fc00000000000 */
[----:B------:R-:W-:-:S00]  /*8bf0*/  NOP ;  /* 0x0000000000007918 */ /* 0x000fc00000000000 */
.L_x_192:


//--------------------- .nv.global.init           --------------------------
	.section	.nv.global.init,"aw",@progbits
.nv.global.init:
	.type		$str$22,@object
	.size		$str$22,($str$26 - $str$22)
$str$22:
        /*0000*/ 	.byte	0x6b, 0x5f, 0x74, 0x69, 0x6c, 0x65, 0x5f, 0x63, 0x6f, 0x75, 0x6e, 0x74, 0x20, 0x3e, 0x3d, 0x20
        /*0010*/ 	.byte	0x31, 0x00
	.type		$str$26,@object
	.size		$str$26,($str$27 - $str$26)
$str$26:
        /*0012*/ 	.byte	0x28, 0x61, 0x64, 0x64, 0x72, 0x65, 0x73, 0x73, 0x20, 0x26, 0x20, 0x6d, 0x61, 0x73, 0x6b, 0x29
        /*0022*/ 	.byte	0x20, 0x3d, 0x3d, 0x20, 0x30, 0x00
	.type		$str$27,@object
	.size		$str$27,($str$23 - $str$27)
$str$27:
        /*0028*/ 	.byte	0x2f, 0x74, 0x6d, 0x70, 0x2f, 0x63, 0x75, 0x74, 0x6c, 0x61, 0x73, 0x73, 0x5f, 0x73, 0x77, 0x65
        /*0038*/ 	.byte	0x65, 0x70, 0x5f, 0x73, 0x72, 0x63, 0x2f, 0x69, 0x6e, 0x63, 0x6c, 0x75, 0x64, 0x65, 0x2f, 0x63
        /*0048*/ 	.byte	0x75, 0x74, 0x65, 0x2f, 0x70, 0x6f, 0x69, 0x6e, 0x74, 0x65, 0x72, 0x5f, 0x66, 0x6c, 0x61, 0x67
        /*0058*/ 	.byte	0x67, 0x65, 0x64, 0x2e, 0x68, 0x70, 0x70, 0x00
	.type		$str$23,@object
	.size		$str$23,(__unnamed_2 - $str$23)
$str$23:
        /*0060*/ 	.byte	0x2f, 0x74, 0x6d, 0x70, 0x2f, 0x63, 0x75, 0x74, 0x6c, 0x61, 0x73, 0x73, 0x5f, 0x73, 0x77, 0x65
        /*0070*/ 	.byte	0x65, 0x70, 0x5f, 0x73, 0x72, 0x63, 0x2f, 0x69, 0x6e, 0x63, 0x6c, 0x75, 0x64, 0x65, 0x2f, 0x63
        /*0080*/ 	.byte	0x75, 0x74, 0x6c, 0x61, 0x73, 0x73, 0x2f, 0x67, 0x65, 0x6d, 0x6d, 0x2f, 0x63, 0x6f, 0x6c, 0x6c
        /*0090*/ 	.byte	0x65, 0x63, 0x74, 0x69, 0x76, 0x65, 0x2f, 0x73, 0x6d, 0x39, 0x30, 0x5f, 0x6d, 0x6d, 0x61, 0x5f
        /*00a0*/ 	.byte	0x74, 0x6d, 0x61, 0x5f, 0x67, 0x6d, 0x6d, 0x61, 0x5f, 0x73, 0x73, 0x5f, 0x77, 0x61, 0x72, 0x70
        /*00b0*/ 	.byte	0x73, 0x70, 0x65, 0x63, 0x69, 0x61, 0x6c, 0x69, 0x7a, 0x65, 0x64, 0x2e, 0x68, 0x70, 0x70, 0x00
	.type		__unnamed_2,@object
	.size		__unnamed_2,(__unnamed_1 - __unnamed_2)
__unnamed_2:
        /*00c0*/ 	.byte	0x61, 0x75, 0x74, 0x6f, 0x20, 0x63, 0x75, 0x74, 0x65, 0x3a, 0x3a, 0x61, 0x73, 0x5f, 0x70, 0x6f
        /* <DEDUP_REMOVED lines=27> */
        /*0280*/ 	.byte	0x3c, 0x34, 0x30, 0x39, 0x36, 0x3e, 0x3e, 0x3e, 0x3e, 0x3e, 0x5d, 0x00
	.type		__unnamed_1,@object
	.size		__unnamed_1,(.L_0 - __unnamed_1)
__unnamed_1:
        /* <DEDUP_REMOVED lines=181> */
        /*0ddc*/ 	.byte	0x65, 0x3a, 0x3a, 0x69, 0x64, 0x65, 0x6e, 0x74, 0x69, 0x74, 0x79, 0x5d, 0x00
.L_0:


//--------------------- .nv.shared._ZN7cutlass13device_kernelINS_4gemm6kernel13GemmUniversalIN4cute5tupleIJiiiiEEENS1_10collective13CollectiveMmaINS1_34MainloopSm90TmaGmmaWarpSpecializedILi4ENS5_IJNS4_1CILi2EEENSA_ILi1EEESC_EEENS1_35KernelTmaWarpSpecializedCooperativeEEENS5_IJNSA_ILi256EEENSA_ILi64EEESH_EEENS_10bfloat16_tENS5_IJlSC_lEEESJ_SK_NS4_8TiledMMAINS4_8MMA_AtomIJNS4_4SM904GMMA27MMA_64x64x16_F32BF16BF16_SSILNSO_5MajorE0ELSQ_0ELNSO_7ScaleInE1ELSR_1EEEEEENS4_6LayoutISD_NS5_IJSC_NSA_ILi0EEESV_EEEEENS5_IJNS4_10UnderscoreESY_SY_EEEEENS4_13SM90_TMA_LOADENS4_14ComposedLayoutINS4_7SwizzleILi3ELi4ELi3EEENS4_18smem_ptr_flag_bitsILi16EEENSU_INS5_IJNSA_ILi8EEESH_EEENS5_IJSH_SC_EEEEEEEvNS4_8identityENS4_23SM90_TMA_LOAD_MULTICASTES1B_vS1C_EENS_8epilogue10collective18CollectiveEpilogueINS1F_22Sm90TmaWarpSpecializedILi4ELi2ELi16ELb1ELb0EEEJSI_NS5_IJNSA_ILi128EEENSA_ILi32EEEEEESJ_SK_SJ_SK_NS1F_6fusion15FusionCallbacksIS1J_NS1N_23LinCombPerRowBiasEltActINS1F_6thread4ReLuESJ_fSJ_SJ_fLi8ELNS_15FloatRoundStyleE2EEESI_S1M_JEEES11_NS12_INS13_ILi2ELi4ELi3EEES16_NSU_INS5_IJS17_S1L_EEENS5_IJS1L_SC_EEEEEEENS4_17SM75_U32x4_LDSM_NENS4_14SM90_TMA_STOREES1Z_NS4_17SM90_U32x4_STSM_NENS4_9Copy_AtomIJS22_NS_6half_tEEEEvEEEvvEEEEvNT_6ParamsE --------------------------
	.section	.nv.shared._ZN7cutlass13device_kernelINS_4gemm6kernel13GemmUniversalIN4cute5tupleIJiiiiEEENS1_10collective13CollectiveMmaINS1_34MainloopSm90TmaGmmaWarpSpecializedILi4ENS5_IJNS4_1CILi2EEENSA_ILi1EEESC_EEENS1_35KernelTmaWarpSpecializedCooperativeEEENS5_IJNSA_ILi256EEENSA_ILi64EEESH_EEENS_10bfloat16_tENS5_IJlSC_lEEESJ_SK_NS4_8TiledMMAINS4_8MMA_AtomIJNS4_4SM904GMMA27MMA_64x64x16_F32BF16BF16_SSILNSO_5MajorE0ELSQ_0ELNSO_7ScaleInE1ELSR_1EEEEEENS4_6LayoutISD_NS5_IJSC_NSA_ILi0EEESV_EEEEENS5_IJNS4_10UnderscoreESY_SY_EEEEENS4_13SM90_TMA_LOADENS4_14ComposedLayoutINS4_7SwizzleILi3ELi4ELi3EEENS4_18smem_ptr_flag_bitsILi16EEENSU_INS5_IJNSA_ILi8EEESH_EEENS5_IJSH_SC_EEEEEEEvNS4_8identityENS4_23SM90_TMA_LOAD_MULTICASTES1B_vS1C_EENS_8epilogue10collective18CollectiveEpilogueINS1F_22Sm90TmaWarpSpecializedILi4ELi2ELi16ELb1ELb0EEEJSI_NS5_IJNSA_ILi128EEENSA_ILi32EEEEEESJ_SK_SJ_SK_NS1F_6fusion15FusionCallbacksIS1J_NS1N_23LinCombPerRowBiasEltActINS1F_6thread4ReLuESJ_fSJ_SJ_fLi8ELNS_15FloatRoundStyleE2EEESI_S1M_JEEES11_NS12_INS13_ILi2ELi4ELi3EEES16_NSU_INS5_IJS17_S1L_EEENS5_IJS1L_SC_EEEEEEENS4_17SM75_U32x4_LDSM_NENS4_14SM90_TMA_STOREES1Z_NS4_17SM90_U32x4_STSM_NENS4_9Copy_AtomIJS22_NS_6half_tEEEEvEEEvvEEEEvNT_6ParamsE,"aw",@nobits
	.sectionflags	@""
	.align	16
	.zero		1024


//--------------------- .nv.shared.reserved.0     --------------------------
	.section	.nv.shared.reserved.0,"aw",@nobits
	.weak		__nv_reservedSMEM_offset_0_alias
	.size		__nv_reservedSMEM_offset_0_alias, 0, 0
	.other		__nv_reservedSMEM_offset_0_alias,@"STO_CUDA_RESERVED_SHARED STV_DEFAULT"
__nv_reservedSMEM_offset_0_alias:
	.zero		0


//--------------------- .nv.global                --------------------------
	.section	.nv.global,"aw",@nobits
.nv.global:
	.type		_ZN39_INTERNAL_2e4ea3dc_4_k_cu_d6296ad1_31284cute1_E,@object
	.size		_ZN39_INTERNAL_2e4ea3dc_4_k_cu_d6296ad1_31284cute1_E,(_ZN39_INTERNAL_2e4ea3dc_4_k_cu_d6296ad1_31284cuda3std3__45__cpo6cbeginE - _ZN39_INTERNAL_2e4ea3dc_4_k_cu_d6296ad1_31284cute1_E)
_ZN39_INTERNAL_2e4ea3dc_4_k_cu_d6296ad1_31284cute1_E:
	.zero		1
	.type		_ZN39_INTERNAL_2e4ea3dc_4_k_cu_d6296ad1_31284cuda3std3__45__cpo6cbeginE,@object
	.size		_ZN39_INTERNAL_2e4ea3dc_4_k_cu_d6296ad1_31284cuda3std3__45__cpo6cbeginE,(_ZN39_INTERNAL_2e4ea3dc_4_k_cu_d6296ad1_31284cuda3std3__48in_placeE - _ZN39_INTERNAL_2e4ea3dc_4_k_cu_d6296ad1_31284cuda3std3__45__cpo6cbeginE)
_ZN39_INTERNAL_2e4ea3dc_4_k_cu_d6296ad1_31284cuda3std3__45__cpo6cbeginE:
	.zero		1
	.type		_ZN39_INTERNAL_2e4ea3dc_4_k_cu_d6296ad1_31284cuda3std3__48in_placeE,@object
	.size		_ZN39_INTERNAL_2e4ea3dc_4_k_cu_d6296ad1_31284cuda3std3__48in_placeE,(_ZN39_INTERNAL_2e4ea3dc_4_k_cu_d6296ad1_31284cuda3std6ranges3__45__cpo9iter_moveE - _ZN39_INTERNAL_2e4ea3dc_4_k_cu_d6296ad1_31284cuda3std3__48in_placeE)
_ZN39_INTERNAL_2e4ea3dc_4_k_cu_d6296ad1_31284cuda3std3__48in_placeE:
	.zero		1
	.type		_ZN39_INTERNAL_2e4ea3dc_4_k_cu_d6296ad1_31284cuda3std6ranges3__45__cpo9iter_moveE,@object
	.size		_ZN39_INTERNAL_2e4ea3dc_4_k_cu_d6296ad1_31284cuda3std6ranges3__45__cpo9iter_moveE,(_ZN39_INTERNAL_2e4ea3dc_4_k_cu_d6296ad1_31284cuda3std3__45__cpo5beginE - _ZN39_INTERNAL_2e4ea3dc_4_k_cu_d6296ad1_31284cuda3std6ranges3__45__cpo9iter_moveE)
_ZN39_INTERNAL_2e4ea3dc_4_k_cu_d6296ad1_31284cuda3std6ranges3__45__cpo9iter_moveE:
	.zero		1
	.type		_ZN39_INTERNAL_2e4ea3dc_4_k_cu_d6296ad1_31284cuda3std3__45__cpo5beginE,@object
	.size		_ZN39_INTERNAL_2e4ea3dc_4_k_cu_d6296ad1_31284cuda3std3__45__cpo5beginE,(_ZN39_INTERNAL_2e4ea3dc_4_k_cu_d6296ad1_31284cuda3std3__441_GLOBAL__N__2e4ea3dc_4_k_cu_d6296ad1_31286ignoreE - _ZN39_INTERNAL_2e4ea3dc_4_k_cu_d6296ad1_31284cuda3std3__45__cpo5beginE)
_ZN39_INTERNAL_2e4ea3dc_4_k_cu_d6296ad1_31284cuda3std3__45__cpo5beginE:
	.zero		1
	.type		_ZN39_INTERNAL_2e4ea3dc_4_k_cu_d6296ad1_31284cuda3std3__441_GLOBAL__N__2e4ea3dc_4_k_cu_d6296ad1_31286ignoreE,@object
	.size		_ZN39_INTERNAL_2e4ea3dc_4_k_cu_d6296ad1_31284cuda3std3__441_GLOBAL__N__2e4ea3dc_4_k_cu_d6296ad1_31286ignoreE,(_ZN39_INTERNAL_2e4ea3dc_4_k_cu_d6296ad1_31284cute7productE - _ZN39_INTERNAL_2e4ea3dc_4_k_cu_d6296ad1_31284cuda3std3__441_GLOBAL__N__2e4ea3dc_4_k_cu_d6296ad1_31286ignoreE)
_ZN39_INTERNAL_2e4ea3dc_4_k_cu_d6296ad1_31284cuda3std3__441_GLOBAL__N__2e4ea3dc_4_k_cu_d6296ad1_31286ignoreE:
	.zero		1
	.type		_ZN39_INTERNAL_2e4ea3dc_4_k_cu_d6296ad1_31284cute7productE,@object
	.size		_ZN39_INTERNAL_2e4ea3dc_4_k_cu_d6296ad1_31284cute7productE,(_ZN39_INTERNAL_2e4ea3dc_4_k_cu_d6296ad1_31284cuda3std3__45__cpo3endE - _ZN39_INTERNAL_2e4ea3dc_4_k_cu_d6296ad1_31284cute7productE)
_ZN39_INTERNAL_2e4ea3dc_4_k_cu_d6296ad1_31284cute7productE:
	.zero		1
	.type		_ZN39_INTERNAL_2e4ea3dc_4_k_cu_d6296ad1_31284cuda3std3__45__cpo3endE,@object
	.size		_ZN39_INTERNAL_2e4ea3dc_4_k_cu_d6296ad1_31284cuda3std3__45__cpo3endE,(_ZN39_INTERNAL_2e4ea3dc_4_k_cu_d6296ad1_31284cuda3std3__419piecewise_constructE - _ZN39_INTERNAL_2e4ea3dc_4_k_cu_d6296ad1_31284cuda3std3__45__cpo3endE)
_ZN39_INTERNAL_2e4ea3dc_4_k_cu_d6296ad1_31284cuda3std3__45__cpo3endE:
	.zero		1
	.type		_ZN39_INTERNAL_2e4ea3dc_4_k_cu_d6296ad1_31284cuda3std3__419piecewise_constructE,@object
	.size		_ZN39_INTERNAL_2e4ea3dc_4_k_cu_d6296ad1_31284cuda3std3__419piecewise_constructE,(_ZN39_INTERNAL_2e4ea3dc_4_k_cu_d6296ad1_31284cuda3std3__45__cpo4cendE - _ZN39_INTERNAL_2e4ea3dc_4_k_cu_d6296ad1_31284cuda3std3__419piecewise_constructE)
_ZN39_INTERNAL_2e4ea3dc_4_k_cu_d6296ad1_31284cuda3std3__419piecewise_constructE:
	.zero		1
	.type		_ZN39_INTERNAL_2e4ea3dc_4_k_cu_d6296ad1_31284cuda3std3__45__cpo4cendE,@object
	.size		_ZN39_INTERNAL_2e4ea3dc_4_k_cu_d6296ad1_31284cuda3std3__45__cpo4cendE,(_ZN39_INTERNAL_2e4ea3dc_4_k_cu_d6296ad1_31284cuda3std6ranges3__45__cpo4swapE - _ZN39_INTERNAL_2e4ea3dc_4_k_cu_d6296ad1_31284cuda3std3__45__cpo4cendE)
_ZN39_INTERNAL_2e4ea3dc_4_k_cu_d6296ad1_31284cuda3std3__45__cpo4cendE:
	.zero		1
	.type		_ZN39_INTERNAL_2e4ea3dc_4_k_cu_d6296ad1_31284cuda3std6ranges3__45__cpo4swapE,@object
	.size		_ZN39_INTERNAL_2e4ea3dc_4_k_cu_d6296ad1_31284cuda3std6ranges3__45__cpo4swapE,(.L_9 - _ZN39_INTERNAL_2e4ea3dc_4_k_cu_d6296ad1_31284cuda3std6ranges3__45__cpo4swapE)
_ZN39_INTERNAL_2e4ea3dc_4_k_cu_d6296ad1_31284cuda3std6ranges3__45__cpo4swapE:
	.zero		1
.L_9:


//--------------------- .nv.constant0._ZN7cutlass13device_kernelINS_4gemm6kernel13GemmUniversalIN4cute5tupleIJiiiiEEENS1_10collective13CollectiveMmaINS1_34MainloopSm90TmaGmmaWarpSpecializedILi4ENS5_IJNS4_1CILi2EEENSA_ILi1EEESC_EEENS1_35KernelTmaWarpSpecializedCooperativeEEENS5_IJNSA_ILi256EEENSA_ILi64EEESH_EEENS_10bfloat16_tENS5_IJlSC_lEEESJ_SK_NS4_8TiledMMAINS4_8MMA_AtomIJNS4_4SM904GMMA27MMA_64x64x16_F32BF16BF16_SSILNSO_5MajorE0ELSQ_0ELNSO_7ScaleInE1ELSR_1EEEEEENS4_6LayoutISD_NS5_IJSC_NSA_ILi0EEESV_EEEEENS5_IJNS4_10UnderscoreESY_SY_EEEEENS4_13SM90_TMA_LOADENS4_14ComposedLayoutINS4_7SwizzleILi3ELi4ELi3EEENS4_18smem_ptr_flag_bitsILi16EEENSU_INS5_IJNSA_ILi8EEESH_EEENS5_IJSH_SC_EEEEEEEvNS4_8identityENS4_23SM90_TMA_LOAD_MULTICASTES1B_vS1C_EENS_8epilogue10collective18CollectiveEpilogueINS1F_22Sm90TmaWarpSpecializedILi4ELi2ELi16ELb1ELb0EEEJSI_NS5_IJNSA_ILi128EEENSA_ILi32EEEEEESJ_SK_SJ_SK_NS1F_6fusion15FusionCallbacksIS1J_NS1N_23LinCombPerRowBiasEltActINS1F_6thread4ReLuESJ_fSJ_SJ_fLi8ELNS_15FloatRoundStyleE2EEESI_S1M_JEEES11_NS12_INS13_ILi2ELi4ELi3EEES16_NSU_INS5_IJS17_S1L_EEENS5_IJS1L_SC_EEEEEEENS4_17SM75_U32x4_LDSM_NENS4_14SM90_TMA_STOREES1Z_NS4_17SM90_U32x4_STSM_NENS4_9Copy_AtomIJS22_NS_6half_tEEEEvEEEvvEEEEvNT_6ParamsE --------------------------
	.section	.nv.constant0._ZN7cutlass13device_kernelINS_4gemm6kernel13GemmUniversalIN4cute5tupleIJiiiiEEENS1_10collective13CollectiveMmaINS1_34MainloopSm90TmaGmmaWarpSpecializedILi4ENS5_IJNS4_1CILi2EEENSA_ILi1EEESC_EEENS1_35KernelTmaWarpSpecializedCooperativeEEENS5_IJNSA_ILi256EEENSA_ILi64EEESH_EEENS_10bfloat16_tENS5_IJlSC_lEEESJ_SK_NS4_8TiledMMAINS4_8MMA_AtomIJNS4_4SM904GMMA27MMA_64x64x16_F32BF16BF16_SSILNSO_5MajorE0ELSQ_0ELNSO_7ScaleInE1ELSR_1EEEEEENS4_6LayoutISD_NS5_IJSC_NSA_ILi0EEESV_EEEEENS5_IJNS4_10UnderscoreESY_SY_EEEEENS4_13SM90_TMA_LOADENS4_14ComposedLayoutINS4_7SwizzleILi3ELi4ELi3EEENS4_18smem_ptr_flag_bitsILi16EEENSU_INS5_IJNSA_ILi8EEESH_EEENS5_IJSH_SC_EEEEEEEvNS4_8identityENS4_23SM90_TMA_LOAD_MULTICASTES1B_vS1C_EENS_8epilogue10collective18CollectiveEpilogueINS1F_22Sm90TmaWarpSpecializedILi4ELi2ELi16ELb1ELb0EEEJSI_NS5_IJNSA_ILi128EEENSA_ILi32EEEEEESJ_SK_SJ_SK_NS1F_6fusion15FusionCallbacksIS1J_NS1N_23LinCombPerRowBiasEltActINS1F_6thread4ReLuESJ_fSJ_SJ_fLi8ELNS_15FloatRoundStyleE2EEESI_S1M_JEEES11_NS12_INS13_ILi2ELi4ELi3EEES16_NSU_INS5_IJS17_S1L_EEENS5_IJS1L_SC_EEEEEEENS4_17SM75_U32x4_LDSM_NENS4_14SM90_TMA_STOREES1Z_NS4_17SM90_U32x4_STSM_NENS4_9Copy_AtomIJS22_NS_6half_tEEEEvEEEvvEEEEvNT_6ParamsE,"a",@progbits
	.sectionflags	@""
	.align	4
.nv.constant0._ZN7cutlass13device_kernelINS_4gemm6kernel13GemmUniversalIN4cute5tupleIJiiiiEEENS1_10collective13CollectiveMmaINS1_34MainloopSm90TmaGmmaWarpSpecializedILi4ENS5_IJNS4_1CILi2EEENSA_ILi1EEESC_EEENS1_35KernelTmaWarpSpecializedCooperativeEEENS5_IJNSA_ILi256EEENSA_ILi64EEESH_EEENS_10bfloat16_tENS5_IJlSC_lEEESJ_SK_NS4_8TiledMMAINS4_8MMA_AtomIJNS4_4SM904GMMA27MMA_64x64x16_F32BF16BF16_SSILNSO_5MajorE0ELSQ_0ELNSO_7ScaleInE1ELSR_1EEEEEENS4_6LayoutISD_NS5_IJSC_NSA_ILi0EEESV_EEEEENS5_IJNS4_10UnderscoreESY_SY_EEEEENS4_13SM90_TMA_LOADENS4_14ComposedLayoutINS4_7SwizzleILi3ELi4ELi3EEENS4_18smem_ptr_flag_bitsILi16EEENSU_INS5_IJNSA_ILi8EEESH_EEENS5_IJSH_SC_EEEEEEEvNS4_8identityENS4_23SM90_TMA_LOAD_MULTICASTES1B_vS1C_EENS_8epilogue10collective18CollectiveEpilogueINS1F_22Sm90TmaWarpSpecializedILi4ELi2ELi16ELb1ELb0EEEJSI_NS5_IJNSA_ILi128EEENSA_ILi32EEEEEESJ_SK_SJ_SK_NS1F_6fusion15FusionCallbacksIS1J_NS1N_23LinCombPerRowBiasEltActINS1F_6thread4ReLuESJ_fSJ_SJ_fLi8ELNS_15FloatRoundStyleE2EEESI_S1M_JEEES11_NS12_INS13_ILi2ELi4ELi3EEES16_NSU_INS5_IJS17_S1L_EEENS5_IJS1L_SC_EEEEEEENS4_17SM75_U32x4_LDSM_NENS4_14SM90_TMA_STOREES1Z_NS4_17SM90_U32x4_STSM_NENS4_9Copy_AtomIJS22_NS_6half_tEEEEvEEEvvEEEEvNT_6ParamsE:
	.zero		2432


//--------------------- SYMBOLS --------------------------

	.type		.nv.reservedSmem.offset0,@object
	.size		.nv.reservedSmem.offset0,0x4
	.type		__assertfail,@function
